//
// Generated by NVIDIA NVVM Compiler
//
// Compiler Build ID: CL-36424714
// Cuda compilation tools, release 13.0, V13.0.88
// Based on NVVM 20.0.0
//

.version 9.0
.target sm_100
.address_size 64

	// .globl	_Z18generateAndExecutef
.extern .func  (.param .b32 func_retval0) vprintf
(
	.param .b64 vprintf_param_0,
	.param .b64 vprintf_param_1
)
;
.global .align 4 .b8 precalc_xorwow_matrix[102400];
.global .align 4 .b8 precalc_xorwow_offset_matrix[102400];
.global .align 4 .b8 mrg32k3aM1[2304];
.global .align 4 .b8 mrg32k3aM2[2304];
.global .align 4 .b8 mrg32k3aM1SubSeq[2016];
.global .align 4 .b8 mrg32k3aM2SubSeq[2016];
.global .align 4 .b8 mrg32k3aM1Seq[2304];
.global .align 4 .b8 mrg32k3aM2Seq[2304];
.const .align 8 .b8 __cr_lgamma_table[72];
.global .align 1 .b8 $str[53] = {84, 104, 114, 101, 97, 100, 32, 37, 100, 58, 32, 82, 97, 110, 100, 111, 109, 32, 118, 97, 108, 117, 101, 32, 37, 46, 52, 102, 32, 62, 32, 37, 46, 52, 102, 44, 32, 101, 120, 101, 99, 117, 116, 105, 110, 103, 32, 99, 111, 100, 101, 10};
.global .align 1 .b8 $str$1[58] = {84, 104, 114, 101, 97, 100, 32, 37, 100, 58, 32, 82, 97, 110, 100, 111, 109, 32, 118, 97, 108, 117, 101, 32, 37, 46, 52, 102, 32, 60, 61, 32, 37, 46, 52, 102, 44, 32, 110, 111, 116, 32, 101, 120, 101, 99, 117, 116, 105, 110, 103, 32, 99, 111, 100, 101, 10};

.visible .entry _Z18generateAndExecutef(
	.param .f32 _Z18generateAndExecutef_param_0
)
{
	.local .align 8 .b8 	__local_depot0[72];
	.reg .b64 	%SP;
	.reg .b64 	%SPL;
	.reg .pred 	%p<64>;
	.reg .b32 	%r<1196>;
	.reg .b32 	%f<4>;
	.reg .b64 	%rd<31>;
	.reg .b64 	%fd<5>;

	mov.u64 	%SPL, __local_depot0;
	cvta.local.u64 	%SP, %SPL;
	ld.param.f32 	%f2, [_Z18generateAndExecutef_param_0];
	add.u64 	%rd1, %SPL, 0;
	add.u64 	%rd12, %SP, 48;
	add.u64 	%rd2, %SPL, 48;
	mov.u32 	%r540, %tid.x;
	mov.u32 	%r541, %ctaid.x;
	mov.u32 	%r542, %ntid.x;
	mad.lo.s32 	%r1, %r541, %r542, %r540;
	mov.b32 	%r932, 1593684748;
	mov.b32 	%r543, 832094735;
	st.local.v2.u32 	[%rd1], {%r543, %r932};
	mov.b32 	%r544, -123459836;
	mov.b32 	%r545, 1111207954;
	st.local.v2.u32 	[%rd1+8], {%r545, %r544};
	mov.b32 	%r928, 1476011280;
	mov.b32 	%r546, -589760388;
	st.local.v2.u32 	[%rd1+16], {%r546, %r928};
	setp.eq.s32 	%p1, %r1, 0;
	@%p1 bra 	$L__BB0_115;
	cvt.s64.s32 	%rd30, %r1;
	mov.b32 	%r915, 0;
	mov.b32 	%r932, 1593684748;
	mov.b32 	%r928, 1476011280;
$L__BB0_2:
	mov.u64 	%rd4, %rd30;
	and.b64  	%rd5, %rd4, 3;
	setp.eq.s64 	%p2, %rd5, 0;
	@%p2 bra 	$L__BB0_114;
	mul.wide.u32 	%rd13, %r915, 3200;
	mov.u64 	%rd14, precalc_xorwow_matrix;
	add.s64 	%rd6, %rd14, %rd13;
	mov.b32 	%r928, 0;
	mov.u32 	%r929, %r928;
	mov.u32 	%r930, %r928;
	mov.u32 	%r931, %r928;
	mov.u32 	%r932, %r928;
	mov.u32 	%r921, %r928;
$L__BB0_4:
	mul.wide.u32 	%rd15, %r921, 4;
	add.s64 	%rd16, %rd1, %rd15;
	ld.local.u32 	%r11, [%rd16+4];
	shl.b32 	%r12, %r921, 5;
	mov.b32 	%r927, 0;
$L__BB0_5:
	.pragma "nounroll";
	shr.u32 	%r552, %r11, %r927;
	and.b32  	%r553, %r552, 1;
	setp.eq.b32 	%p3, %r553, 1;
	not.pred 	%p4, %p3;
	add.s32 	%r554, %r12, %r927;
	mul.lo.s32 	%r555, %r554, 5;
	mul.wide.u32 	%rd17, %r555, 4;
	add.s64 	%rd7, %rd6, %rd17;
	@%p4 bra 	$L__BB0_7;
	ld.global.u32 	%r556, [%rd7];
	xor.b32  	%r932, %r932, %r556;
	ld.global.u32 	%r557, [%rd7+4];
	xor.b32  	%r931, %r931, %r557;
	ld.global.u32 	%r558, [%rd7+8];
	xor.b32  	%r930, %r930, %r558;
	ld.global.u32 	%r559, [%rd7+12];
	xor.b32  	%r929, %r929, %r559;
	ld.global.u32 	%r560, [%rd7+16];
	xor.b32  	%r928, %r928, %r560;
$L__BB0_7:
	and.b32  	%r562, %r552, 2;
	setp.eq.s32 	%p5, %r562, 0;
	@%p5 bra 	$L__BB0_9;
	ld.global.u32 	%r563, [%rd7+20];
	xor.b32  	%r932, %r932, %r563;
	ld.global.u32 	%r564, [%rd7+24];
	xor.b32  	%r931, %r931, %r564;
	ld.global.u32 	%r565, [%rd7+28];
	xor.b32  	%r930, %r930, %r565;
	ld.global.u32 	%r566, [%rd7+32];
	xor.b32  	%r929, %r929, %r566;
	ld.global.u32 	%r567, [%rd7+36];
	xor.b32  	%r928, %r928, %r567;
$L__BB0_9:
	and.b32  	%r569, %r552, 4;
	setp.eq.s32 	%p6, %r569, 0;
	@%p6 bra 	$L__BB0_11;
	ld.global.u32 	%r570, [%rd7+40];
	xor.b32  	%r932, %r932, %r570;
	ld.global.u32 	%r571, [%rd7+44];
	xor.b32  	%r931, %r931, %r571;
	ld.global.u32 	%r572, [%rd7+48];
	xor.b32  	%r930, %r930, %r572;
	ld.global.u32 	%r573, [%rd7+52];
	xor.b32  	%r929, %r929, %r573;
	ld.global.u32 	%r574, [%rd7+56];
	xor.b32  	%r928, %r928, %r574;
$L__BB0_11:
	and.b32  	%r576, %r552, 8;
	setp.eq.s32 	%p7, %r576, 0;
	@%p7 bra 	$L__BB0_13;
	ld.global.u32 	%r577, [%rd7+60];
	xor.b32  	%r932, %r932, %r577;
	ld.global.u32 	%r578, [%rd7+64];
	xor.b32  	%r931, %r931, %r578;
	ld.global.u32 	%r579, [%rd7+68];
	xor.b32  	%r930, %r930, %r579;
	ld.global.u32 	%r580, [%rd7+72];
	xor.b32  	%r929, %r929, %r580;
	ld.global.u32 	%r581, [%rd7+76];
	xor.b32  	%r928, %r928, %r581;
$L__BB0_13:
	and.b32  	%r583, %r552, 16;
	setp.eq.s32 	%p8, %r583, 0;
	@%p8 bra 	$L__BB0_15;
	ld.global.u32 	%r584, [%rd7+80];
	xor.b32  	%r932, %r932, %r584;
	ld.global.u32 	%r585, [%rd7+84];
	xor.b32  	%r931, %r931, %r585;
	ld.global.u32 	%r586, [%rd7+88];
	xor.b32  	%r930, %r930, %r586;
	ld.global.u32 	%r587, [%rd7+92];
	xor.b32  	%r929, %r929, %r587;
	ld.global.u32 	%r588, [%rd7+96];
	xor.b32  	%r928, %r928, %r588;
$L__BB0_15:
	and.b32  	%r590, %r552, 32;
	setp.eq.s32 	%p9, %r590, 0;
	@%p9 bra 	$L__BB0_17;
	ld.global.u32 	%r591, [%rd7+100];
	xor.b32  	%r932, %r932, %r591;
	ld.global.u32 	%r592, [%rd7+104];
	xor.b32  	%r931, %r931, %r592;
	ld.global.u32 	%r593, [%rd7+108];
	xor.b32  	%r930, %r930, %r593;
	ld.global.u32 	%r594, [%rd7+112];
	xor.b32  	%r929, %r929, %r594;
	ld.global.u32 	%r595, [%rd7+116];
	xor.b32  	%r928, %r928, %r595;
$L__BB0_17:
	and.b32  	%r597, %r552, 64;
	setp.eq.s32 	%p10, %r597, 0;
	@%p10 bra 	$L__BB0_19;
	ld.global.u32 	%r598, [%rd7+120];
	xor.b32  	%r932, %r932, %r598;
	ld.global.u32 	%r599, [%rd7+124];
	xor.b32  	%r931, %r931, %r599;
	ld.global.u32 	%r600, [%rd7+128];
	xor.b32  	%r930, %r930, %r600;
	ld.global.u32 	%r601, [%rd7+132];
	xor.b32  	%r929, %r929, %r601;
	ld.global.u32 	%r602, [%rd7+136];
	xor.b32  	%r928, %r928, %r602;
$L__BB0_19:
	and.b32  	%r604, %r552, 128;
	setp.eq.s32 	%p11, %r604, 0;
	@%p11 bra 	$L__BB0_21;
	ld.global.u32 	%r605, [%rd7+140];
	xor.b32  	%r932, %r932, %r605;
	ld.global.u32 	%r606, [%rd7+144];
	xor.b32  	%r931, %r931, %r606;
	ld.global.u32 	%r607, [%rd7+148];
	xor.b32  	%r930, %r930, %r607;
	ld.global.u32 	%r608, [%rd7+152];
	xor.b32  	%r929, %r929, %r608;
	ld.global.u32 	%r609, [%rd7+156];
	xor.b32  	%r928, %r928, %r609;
$L__BB0_21:
	and.b32  	%r611, %r552, 256;
	setp.eq.s32 	%p12, %r611, 0;
	@%p12 bra 	$L__BB0_23;
	ld.global.u32 	%r612, [%rd7+160];
	xor.b32  	%r932, %r932, %r612;
	ld.global.u32 	%r613, [%rd7+164];
	xor.b32  	%r931, %r931, %r613;
	ld.global.u32 	%r614, [%rd7+168];
	xor.b32  	%r930, %r930, %r614;
	ld.global.u32 	%r615, [%rd7+172];
	xor.b32  	%r929, %r929, %r615;
	ld.global.u32 	%r616, [%rd7+176];
	xor.b32  	%r928, %r928, %r616;
$L__BB0_23:
	and.b32  	%r618, %r552, 512;
	setp.eq.s32 	%p13, %r618, 0;
	@%p13 bra 	$L__BB0_25;
	ld.global.u32 	%r619, [%rd7+180];
	xor.b32  	%r932, %r932, %r619;
	ld.global.u32 	%r620, [%rd7+184];
	xor.b32  	%r931, %r931, %r620;
	ld.global.u32 	%r621, [%rd7+188];
	xor.b32  	%r930, %r930, %r621;
	ld.global.u32 	%r622, [%rd7+192];
	xor.b32  	%r929, %r929, %r622;
	ld.global.u32 	%r623, [%rd7+196];
	xor.b32  	%r928, %r928, %r623;
$L__BB0_25:
	and.b32  	%r625, %r552, 1024;
	setp.eq.s32 	%p14, %r625, 0;
	@%p14 bra 	$L__BB0_27;
	ld.global.u32 	%r626, [%rd7+200];
	xor.b32  	%r932, %r932, %r626;
	ld.global.u32 	%r627, [%rd7+204];
	xor.b32  	%r931, %r931, %r627;
	ld.global.u32 	%r628, [%rd7+208];
	xor.b32  	%r930, %r930, %r628;
	ld.global.u32 	%r629, [%rd7+212];
	xor.b32  	%r929, %r929, %r629;
	ld.global.u32 	%r630, [%rd7+216];
	xor.b32  	%r928, %r928, %r630;
$L__BB0_27:
	and.b32  	%r632, %r552, 2048;
	setp.eq.s32 	%p15, %r632, 0;
	@%p15 bra 	$L__BB0_29;
	ld.global.u32 	%r633, [%rd7+220];
	xor.b32  	%r932, %r932, %r633;
	ld.global.u32 	%r634, [%rd7+224];
	xor.b32  	%r931, %r931, %r634;
	ld.global.u32 	%r635, [%rd7+228];
	xor.b32  	%r930, %r930, %r635;
	ld.global.u32 	%r636, [%rd7+232];
	xor.b32  	%r929, %r929, %r636;
	ld.global.u32 	%r637, [%rd7+236];
	xor.b32  	%r928, %r928, %r637;
$L__BB0_29:
	and.b32  	%r639, %r552, 4096;
	setp.eq.s32 	%p16, %r639, 0;
	@%p16 bra 	$L__BB0_31;
	ld.global.u32 	%r640, [%rd7+240];
	xor.b32  	%r932, %r932, %r640;
	ld.global.u32 	%r641, [%rd7+244];
	xor.b32  	%r931, %r931, %r641;
	ld.global.u32 	%r642, [%rd7+248];
	xor.b32  	%r930, %r930, %r642;
	ld.global.u32 	%r643, [%rd7+252];
	xor.b32  	%r929, %r929, %r643;
	ld.global.u32 	%r644, [%rd7+256];
	xor.b32  	%r928, %r928, %r644;
$L__BB0_31:
	and.b32  	%r646, %r552, 8192;
	setp.eq.s32 	%p17, %r646, 0;
	@%p17 bra 	$L__BB0_33;
	ld.global.u32 	%r647, [%rd7+260];
	xor.b32  	%r932, %r932, %r647;
	ld.global.u32 	%r648, [%rd7+264];
	xor.b32  	%r931, %r931, %r648;
	ld.global.u32 	%r649, [%rd7+268];
	xor.b32  	%r930, %r930, %r649;
	ld.global.u32 	%r650, [%rd7+272];
	xor.b32  	%r929, %r929, %r650;
	ld.global.u32 	%r651, [%rd7+276];
	xor.b32  	%r928, %r928, %r651;
$L__BB0_33:
	and.b32  	%r653, %r552, 16384;
	setp.eq.s32 	%p18, %r653, 0;
	@%p18 bra 	$L__BB0_35;
	ld.global.u32 	%r654, [%rd7+280];
	xor.b32  	%r932, %r932, %r654;
	ld.global.u32 	%r655, [%rd7+284];
	xor.b32  	%r931, %r931, %r655;
	ld.global.u32 	%r656, [%rd7+288];
	xor.b32  	%r930, %r930, %r656;
	ld.global.u32 	%r657, [%rd7+292];
	xor.b32  	%r929, %r929, %r657;
	ld.global.u32 	%r658, [%rd7+296];
	xor.b32  	%r928, %r928, %r658;
$L__BB0_35:
	and.b32  	%r660, %r552, 32768;
	setp.eq.s32 	%p19, %r660, 0;
	@%p19 bra 	$L__BB0_37;
	ld.global.u32 	%r661, [%rd7+300];
	xor.b32  	%r932, %r932, %r661;
	ld.global.u32 	%r662, [%rd7+304];
	xor.b32  	%r931, %r931, %r662;
	ld.global.u32 	%r663, [%rd7+308];
	xor.b32  	%r930, %r930, %r663;
	ld.global.u32 	%r664, [%rd7+312];
	xor.b32  	%r929, %r929, %r664;
	ld.global.u32 	%r665, [%rd7+316];
	xor.b32  	%r928, %r928, %r665;
$L__BB0_37:
	add.s32 	%r927, %r927, 16;
	setp.ne.s32 	%p20, %r927, 32;
	@%p20 bra 	$L__BB0_5;
	mad.lo.s32 	%r666, %r921, -31, %r12;
	add.s32 	%r921, %r666, 1;
	setp.ne.s32 	%p21, %r921, 5;
	@%p21 bra 	$L__BB0_4;
	st.local.u32 	[%rd1+4], %r932;
	st.local.v2.u32 	[%rd1+8], {%r931, %r930};
	st.local.v2.u32 	[%rd1+16], {%r929, %r928};
	setp.eq.s64 	%p22, %rd5, 1;
	@%p22 bra 	$L__BB0_114;
	mov.b32 	%r928, 0;
	mov.u32 	%r1021, %r928;
	mov.u32 	%r1022, %r928;
	mov.u32 	%r1023, %r928;
	mov.u32 	%r932, %r928;
	mov.u32 	%r1013, %r928;
$L__BB0_41:
	mul.wide.u32 	%rd18, %r1013, 4;
	add.s64 	%rd19, %rd1, %rd18;
	ld.local.u32 	%r187, [%rd19+4];
	shl.b32 	%r188, %r1013, 5;
	mov.b32 	%r1019, 0;
$L__BB0_42:
	.pragma "nounroll";
	shr.u32 	%r669, %r187, %r1019;
	and.b32  	%r670, %r669, 1;
	setp.eq.b32 	%p23, %r670, 1;
	not.pred 	%p24, %p23;
	add.s32 	%r671, %r188, %r1019;
	mul.lo.s32 	%r672, %r671, 5;
	mul.wide.u32 	%rd20, %r672, 4;
	add.s64 	%rd8, %rd6, %rd20;
	@%p24 bra 	$L__BB0_44;
	ld.global.u32 	%r673, [%rd8];
	xor.b32  	%r932, %r932, %r673;
	ld.global.u32 	%r674, [%rd8+4];
	xor.b32  	%r1023, %r1023, %r674;
	ld.global.u32 	%r675, [%rd8+8];
	xor.b32  	%r1022, %r1022, %r675;
	ld.global.u32 	%r676, [%rd8+12];
	xor.b32  	%r1021, %r1021, %r676;
	ld.global.u32 	%r677, [%rd8+16];
	xor.b32  	%r928, %r928, %r677;
$L__BB0_44:
	and.b32  	%r679, %r669, 2;
	setp.eq.s32 	%p25, %r679, 0;
	@%p25 bra 	$L__BB0_46;
	ld.global.u32 	%r680, [%rd8+20];
	xor.b32  	%r932, %r932, %r680;
	ld.global.u32 	%r681, [%rd8+24];
	xor.b32  	%r1023, %r1023, %r681;
	ld.global.u32 	%r682, [%rd8+28];
	xor.b32  	%r1022, %r1022, %r682;
	ld.global.u32 	%r683, [%rd8+32];
	xor.b32  	%r1021, %r1021, %r683;
	ld.global.u32 	%r684, [%rd8+36];
	xor.b32  	%r928, %r928, %r684;
$L__BB0_46:
	and.b32  	%r686, %r669, 4;
	setp.eq.s32 	%p26, %r686, 0;
	@%p26 bra 	$L__BB0_48;
	ld.global.u32 	%r687, [%rd8+40];
	xor.b32  	%r932, %r932, %r687;
	ld.global.u32 	%r688, [%rd8+44];
	xor.b32  	%r1023, %r1023, %r688;
	ld.global.u32 	%r689, [%rd8+48];
	xor.b32  	%r1022, %r1022, %r689;
	ld.global.u32 	%r690, [%rd8+52];
	xor.b32  	%r1021, %r1021, %r690;
	ld.global.u32 	%r691, [%rd8+56];
	xor.b32  	%r928, %r928, %r691;
$L__BB0_48:
	and.b32  	%r693, %r669, 8;
	setp.eq.s32 	%p27, %r693, 0;
	@%p27 bra 	$L__BB0_50;
	ld.global.u32 	%r694, [%rd8+60];
	xor.b32  	%r932, %r932, %r694;
	ld.global.u32 	%r695, [%rd8+64];
	xor.b32  	%r1023, %r1023, %r695;
	ld.global.u32 	%r696, [%rd8+68];
	xor.b32  	%r1022, %r1022, %r696;
	ld.global.u32 	%r697, [%rd8+72];
	xor.b32  	%r1021, %r1021, %r697;
	ld.global.u32 	%r698, [%rd8+76];
	xor.b32  	%r928, %r928, %r698;
$L__BB0_50:
	and.b32  	%r700, %r669, 16;
	setp.eq.s32 	%p28, %r700, 0;
	@%p28 bra 	$L__BB0_52;
	ld.global.u32 	%r701, [%rd8+80];
	xor.b32  	%r932, %r932, %r701;
	ld.global.u32 	%r702, [%rd8+84];
	xor.b32  	%r1023, %r1023, %r702;
	ld.global.u32 	%r703, [%rd8+88];
	xor.b32  	%r1022, %r1022, %r703;
	ld.global.u32 	%r704, [%rd8+92];
	xor.b32  	%r1021, %r1021, %r704;
	ld.global.u32 	%r705, [%rd8+96];
	xor.b32  	%r928, %r928, %r705;
$L__BB0_52:
	and.b32  	%r707, %r669, 32;
	setp.eq.s32 	%p29, %r707, 0;
	@%p29 bra 	$L__BB0_54;
	ld.global.u32 	%r708, [%rd8+100];
	xor.b32  	%r932, %r932, %r708;
	ld.global.u32 	%r709, [%rd8+104];
	xor.b32  	%r1023, %r1023, %r709;
	ld.global.u32 	%r710, [%rd8+108];
	xor.b32  	%r1022, %r1022, %r710;
	ld.global.u32 	%r711, [%rd8+112];
	xor.b32  	%r1021, %r1021, %r711;
	ld.global.u32 	%r712, [%rd8+116];
	xor.b32  	%r928, %r928, %r712;
$L__BB0_54:
	and.b32  	%r714, %r669, 64;
	setp.eq.s32 	%p30, %r714, 0;
	@%p30 bra 	$L__BB0_56;
	ld.global.u32 	%r715, [%rd8+120];
	xor.b32  	%r932, %r932, %r715;
	ld.global.u32 	%r716, [%rd8+124];
	xor.b32  	%r1023, %r1023, %r716;
	ld.global.u32 	%r717, [%rd8+128];
	xor.b32  	%r1022, %r1022, %r717;
	ld.global.u32 	%r718, [%rd8+132];
	xor.b32  	%r1021, %r1021, %r718;
	ld.global.u32 	%r719, [%rd8+136];
	xor.b32  	%r928, %r928, %r719;
$L__BB0_56:
	and.b32  	%r721, %r669, 128;
	setp.eq.s32 	%p31, %r721, 0;
	@%p31 bra 	$L__BB0_58;
	ld.global.u32 	%r722, [%rd8+140];
	xor.b32  	%r932, %r932, %r722;
	ld.global.u32 	%r723, [%rd8+144];
	xor.b32  	%r1023, %r1023, %r723;
	ld.global.u32 	%r724, [%rd8+148];
	xor.b32  	%r1022, %r1022, %r724;
	ld.global.u32 	%r725, [%rd8+152];
	xor.b32  	%r1021, %r1021, %r725;
	ld.global.u32 	%r726, [%rd8+156];
	xor.b32  	%r928, %r928, %r726;
$L__BB0_58:
	and.b32  	%r728, %r669, 256;
	setp.eq.s32 	%p32, %r728, 0;
	@%p32 bra 	$L__BB0_60;
	ld.global.u32 	%r729, [%rd8+160];
	xor.b32  	%r932, %r932, %r729;
	ld.global.u32 	%r730, [%rd8+164];
	xor.b32  	%r1023, %r1023, %r730;
	ld.global.u32 	%r731, [%rd8+168];
	xor.b32  	%r1022, %r1022, %r731;
	ld.global.u32 	%r732, [%rd8+172];
	xor.b32  	%r1021, %r1021, %r732;
	ld.global.u32 	%r733, [%rd8+176];
	xor.b32  	%r928, %r928, %r733;
$L__BB0_60:
	and.b32  	%r735, %r669, 512;
	setp.eq.s32 	%p33, %r735, 0;
	@%p33 bra 	$L__BB0_62;
	ld.global.u32 	%r736, [%rd8+180];
	xor.b32  	%r932, %r932, %r736;
	ld.global.u32 	%r737, [%rd8+184];
	xor.b32  	%r1023, %r1023, %r737;
	ld.global.u32 	%r738, [%rd8+188];
	xor.b32  	%r1022, %r1022, %r738;
	ld.global.u32 	%r739, [%rd8+192];
	xor.b32  	%r1021, %r1021, %r739;
	ld.global.u32 	%r740, [%rd8+196];
	xor.b32  	%r928, %r928, %r740;
$L__BB0_62:
	and.b32  	%r742, %r669, 1024;
	setp.eq.s32 	%p34, %r742, 0;
	@%p34 bra 	$L__BB0_64;
	ld.global.u32 	%r743, [%rd8+200];
	xor.b32  	%r932, %r932, %r743;
	ld.global.u32 	%r744, [%rd8+204];
	xor.b32  	%r1023, %r1023, %r744;
	ld.global.u32 	%r745, [%rd8+208];
	xor.b32  	%r1022, %r1022, %r745;
	ld.global.u32 	%r746, [%rd8+212];
	xor.b32  	%r1021, %r1021, %r746;
	ld.global.u32 	%r747, [%rd8+216];
	xor.b32  	%r928, %r928, %r747;
$L__BB0_64:
	and.b32  	%r749, %r669, 2048;
	setp.eq.s32 	%p35, %r749, 0;
	@%p35 bra 	$L__BB0_66;
	ld.global.u32 	%r750, [%rd8+220];
	xor.b32  	%r932, %r932, %r750;
	ld.global.u32 	%r751, [%rd8+224];
	xor.b32  	%r1023, %r1023, %r751;
	ld.global.u32 	%r752, [%rd8+228];
	xor.b32  	%r1022, %r1022, %r752;
	ld.global.u32 	%r753, [%rd8+232];
	xor.b32  	%r1021, %r1021, %r753;
	ld.global.u32 	%r754, [%rd8+236];
	xor.b32  	%r928, %r928, %r754;
$L__BB0_66:
	and.b32  	%r756, %r669, 4096;
	setp.eq.s32 	%p36, %r756, 0;
	@%p36 bra 	$L__BB0_68;
	ld.global.u32 	%r757, [%rd8+240];
	xor.b32  	%r932, %r932, %r757;
	ld.global.u32 	%r758, [%rd8+244];
	xor.b32  	%r1023, %r1023, %r758;
	ld.global.u32 	%r759, [%rd8+248];
	xor.b32  	%r1022, %r1022, %r759;
	ld.global.u32 	%r760, [%rd8+252];
	xor.b32  	%r1021, %r1021, %r760;
	ld.global.u32 	%r761, [%rd8+256];
	xor.b32  	%r928, %r928, %r761;
$L__BB0_68:
	and.b32  	%r763, %r669, 8192;
	setp.eq.s32 	%p37, %r763, 0;
	@%p37 bra 	$L__BB0_70;
	ld.global.u32 	%r764, [%rd8+260];
	xor.b32  	%r932, %r932, %r764;
	ld.global.u32 	%r765, [%rd8+264];
	xor.b32  	%r1023, %r1023, %r765;
	ld.global.u32 	%r766, [%rd8+268];
	xor.b32  	%r1022, %r1022, %r766;
	ld.global.u32 	%r767, [%rd8+272];
	xor.b32  	%r1021, %r1021, %r767;
	ld.global.u32 	%r768, [%rd8+276];
	xor.b32  	%r928, %r928, %r768;
$L__BB0_70:
	and.b32  	%r770, %r669, 16384;
	setp.eq.s32 	%p38, %r770, 0;
	@%p38 bra 	$L__BB0_72;
	ld.global.u32 	%r771, [%rd8+280];
	xor.b32  	%r932, %r932, %r771;
	ld.global.u32 	%r772, [%rd8+284];
	xor.b32  	%r1023, %r1023, %r772;
	ld.global.u32 	%r773, [%rd8+288];
	xor.b32  	%r1022, %r1022, %r773;
	ld.global.u32 	%r774, [%rd8+292];
	xor.b32  	%r1021, %r1021, %r774;
	ld.global.u32 	%r775, [%rd8+296];
	xor.b32  	%r928, %r928, %r775;
$L__BB0_72:
	and.b32  	%r777, %r669, 32768;
	setp.eq.s32 	%p39, %r777, 0;
	@%p39 bra 	$L__BB0_74;
	ld.global.u32 	%r778, [%rd8+300];
	xor.b32  	%r932, %r932, %r778;
	ld.global.u32 	%r779, [%rd8+304];
	xor.b32  	%r1023, %r1023, %r779;
	ld.global.u32 	%r780, [%rd8+308];
	xor.b32  	%r1022, %r1022, %r780;
	ld.global.u32 	%r781, [%rd8+312];
	xor.b32  	%r1021, %r1021, %r781;
	ld.global.u32 	%r782, [%rd8+316];
	xor.b32  	%r928, %r928, %r782;
$L__BB0_74:
	add.s32 	%r1019, %r1019, 16;
	setp.ne.s32 	%p40, %r1019, 32;
	@%p40 bra 	$L__BB0_42;
	mad.lo.s32 	%r783, %r1013, -31, %r188;
	add.s32 	%r1013, %r783, 1;
	setp.ne.s32 	%p41, %r1013, 5;
	@%p41 bra 	$L__BB0_41;
	st.local.u32 	[%rd1+4], %r932;
	st.local.v2.u32 	[%rd1+8], {%r1023, %r1022};
	st.local.v2.u32 	[%rd1+16], {%r1021, %r928};
	setp.ne.s64 	%p42, %rd5, 3;
	@%p42 bra 	$L__BB0_114;
	mov.b32 	%r928, 0;
	mov.u32 	%r1113, %r928;
	mov.u32 	%r1114, %r928;
	mov.u32 	%r1115, %r928;
	mov.u32 	%r932, %r928;
	mov.u32 	%r1105, %r928;
$L__BB0_78:
	mul.wide.u32 	%rd21, %r1105, 4;
	add.s64 	%rd22, %rd1, %rd21;
	ld.local.u32 	%r363, [%rd22+4];
	shl.b32 	%r364, %r1105, 5;
	mov.b32 	%r1111, 0;
$L__BB0_79:
	.pragma "nounroll";
	shr.u32 	%r786, %r363, %r1111;
	and.b32  	%r787, %r786, 1;
	setp.eq.b32 	%p43, %r787, 1;
	not.pred 	%p44, %p43;
	add.s32 	%r788, %r364, %r1111;
	mul.lo.s32 	%r789, %r788, 5;
	mul.wide.u32 	%rd23, %r789, 4;
	add.s64 	%rd9, %rd6, %rd23;
	@%p44 bra 	$L__BB0_81;
	ld.global.u32 	%r790, [%rd9];
	xor.b32  	%r932, %r932, %r790;
	ld.global.u32 	%r791, [%rd9+4];
	xor.b32  	%r1115, %r1115, %r791;
	ld.global.u32 	%r792, [%rd9+8];
	xor.b32  	%r1114, %r1114, %r792;
	ld.global.u32 	%r793, [%rd9+12];
	xor.b32  	%r1113, %r1113, %r793;
	ld.global.u32 	%r794, [%rd9+16];
	xor.b32  	%r928, %r928, %r794;
$L__BB0_81:
	and.b32  	%r796, %r786, 2;
	setp.eq.s32 	%p45, %r796, 0;
	@%p45 bra 	$L__BB0_83;
	ld.global.u32 	%r797, [%rd9+20];
	xor.b32  	%r932, %r932, %r797;
	ld.global.u32 	%r798, [%rd9+24];
	xor.b32  	%r1115, %r1115, %r798;
	ld.global.u32 	%r799, [%rd9+28];
	xor.b32  	%r1114, %r1114, %r799;
	ld.global.u32 	%r800, [%rd9+32];
	xor.b32  	%r1113, %r1113, %r800;
	ld.global.u32 	%r801, [%rd9+36];
	xor.b32  	%r928, %r928, %r801;
$L__BB0_83:
	and.b32  	%r803, %r786, 4;
	setp.eq.s32 	%p46, %r803, 0;
	@%p46 bra 	$L__BB0_85;
	ld.global.u32 	%r804, [%rd9+40];
	xor.b32  	%r932, %r932, %r804;
	ld.global.u32 	%r805, [%rd9+44];
	xor.b32  	%r1115, %r1115, %r805;
	ld.global.u32 	%r806, [%rd9+48];
	xor.b32  	%r1114, %r1114, %r806;
	ld.global.u32 	%r807, [%rd9+52];
	xor.b32  	%r1113, %r1113, %r807;
	ld.global.u32 	%r808, [%rd9+56];
	xor.b32  	%r928, %r928, %r808;
$L__BB0_85:
	and.b32  	%r810, %r786, 8;
	setp.eq.s32 	%p47, %r810, 0;
	@%p47 bra 	$L__BB0_87;
	ld.global.u32 	%r811, [%rd9+60];
	xor.b32  	%r932, %r932, %r811;
	ld.global.u32 	%r812, [%rd9+64];
	xor.b32  	%r1115, %r1115, %r812;
	ld.global.u32 	%r813, [%rd9+68];
	xor.b32  	%r1114, %r1114, %r813;
	ld.global.u32 	%r814, [%rd9+72];
	xor.b32  	%r1113, %r1113, %r814;
	ld.global.u32 	%r815, [%rd9+76];
	xor.b32  	%r928, %r928, %r815;
$L__BB0_87:
	and.b32  	%r817, %r786, 16;
	setp.eq.s32 	%p48, %r817, 0;
	@%p48 bra 	$L__BB0_89;
	ld.global.u32 	%r818, [%rd9+80];
	xor.b32  	%r932, %r932, %r818;
	ld.global.u32 	%r819, [%rd9+84];
	xor.b32  	%r1115, %r1115, %r819;
	ld.global.u32 	%r820, [%rd9+88];
	xor.b32  	%r1114, %r1114, %r820;
	ld.global.u32 	%r821, [%rd9+92];
	xor.b32  	%r1113, %r1113, %r821;
	ld.global.u32 	%r822, [%rd9+96];
	xor.b32  	%r928, %r928, %r822;
$L__BB0_89:
	and.b32  	%r824, %r786, 32;
	setp.eq.s32 	%p49, %r824, 0;
	@%p49 bra 	$L__BB0_91;
	ld.global.u32 	%r825, [%rd9+100];
	xor.b32  	%r932, %r932, %r825;
	ld.global.u32 	%r826, [%rd9+104];
	xor.b32  	%r1115, %r1115, %r826;
	ld.global.u32 	%r827, [%rd9+108];
	xor.b32  	%r1114, %r1114, %r827;
	ld.global.u32 	%r828, [%rd9+112];
	xor.b32  	%r1113, %r1113, %r828;
	ld.global.u32 	%r829, [%rd9+116];
	xor.b32  	%r928, %r928, %r829;
$L__BB0_91:
	and.b32  	%r831, %r786, 64;
	setp.eq.s32 	%p50, %r831, 0;
	@%p50 bra 	$L__BB0_93;
	ld.global.u32 	%r832, [%rd9+120];
	xor.b32  	%r932, %r932, %r832;
	ld.global.u32 	%r833, [%rd9+124];
	xor.b32  	%r1115, %r1115, %r833;
	ld.global.u32 	%r834, [%rd9+128];
	xor.b32  	%r1114, %r1114, %r834;
	ld.global.u32 	%r835, [%rd9+132];
	xor.b32  	%r1113, %r1113, %r835;
	ld.global.u32 	%r836, [%rd9+136];
	xor.b32  	%r928, %r928, %r836;
$L__BB0_93:
	and.b32  	%r838, %r786, 128;
	setp.eq.s32 	%p51, %r838, 0;
	@%p51 bra 	$L__BB0_95;
	ld.global.u32 	%r839, [%rd9+140];
	xor.b32  	%r932, %r932, %r839;
	ld.global.u32 	%r840, [%rd9+144];
	xor.b32  	%r1115, %r1115, %r840;
	ld.global.u32 	%r841, [%rd9+148];
	xor.b32  	%r1114, %r1114, %r841;
	ld.global.u32 	%r842, [%rd9+152];
	xor.b32  	%r1113, %r1113, %r842;
	ld.global.u32 	%r843, [%rd9+156];
	xor.b32  	%r928, %r928, %r843;
$L__BB0_95:
	and.b32  	%r845, %r786, 256;
	setp.eq.s32 	%p52, %r845, 0;
	@%p52 bra 	$L__BB0_97;
	ld.global.u32 	%r846, [%rd9+160];
	xor.b32  	%r932, %r932, %r846;
	ld.global.u32 	%r847, [%rd9+164];
	xor.b32  	%r1115, %r1115, %r847;
	ld.global.u32 	%r848, [%rd9+168];
	xor.b32  	%r1114, %r1114, %r848;
	ld.global.u32 	%r849, [%rd9+172];
	xor.b32  	%r1113, %r1113, %r849;
	ld.global.u32 	%r850, [%rd9+176];
	xor.b32  	%r928, %r928, %r850;
$L__BB0_97:
	and.b32  	%r852, %r786, 512;
	setp.eq.s32 	%p53, %r852, 0;
	@%p53 bra 	$L__BB0_99;
	ld.global.u32 	%r853, [%rd9+180];
	xor.b32  	%r932, %r932, %r853;
	ld.global.u32 	%r854, [%rd9+184];
	xor.b32  	%r1115, %r1115, %r854;
	ld.global.u32 	%r855, [%rd9+188];
	xor.b32  	%r1114, %r1114, %r855;
	ld.global.u32 	%r856, [%rd9+192];
	xor.b32  	%r1113, %r1113, %r856;
	ld.global.u32 	%r857, [%rd9+196];
	xor.b32  	%r928, %r928, %r857;
$L__BB0_99:
	and.b32  	%r859, %r786, 1024;
	setp.eq.s32 	%p54, %r859, 0;
	@%p54 bra 	$L__BB0_101;
	ld.global.u32 	%r860, [%rd9+200];
	xor.b32  	%r932, %r932, %r860;
	ld.global.u32 	%r861, [%rd9+204];
	xor.b32  	%r1115, %r1115, %r861;
	ld.global.u32 	%r862, [%rd9+208];
	xor.b32  	%r1114, %r1114, %r862;
	ld.global.u32 	%r863, [%rd9+212];
	xor.b32  	%r1113, %r1113, %r863;
	ld.global.u32 	%r864, [%rd9+216];
	xor.b32  	%r928, %r928, %r864;
$L__BB0_101:
	and.b32  	%r866, %r786, 2048;
	setp.eq.s32 	%p55, %r866, 0;
	@%p55 bra 	$L__BB0_103;
	ld.global.u32 	%r867, [%rd9+220];
	xor.b32  	%r932, %r932, %r867;
	ld.global.u32 	%r868, [%rd9+224];
	xor.b32  	%r1115, %r1115, %r868;
	ld.global.u32 	%r869, [%rd9+228];
	xor.b32  	%r1114, %r1114, %r869;
	ld.global.u32 	%r870, [%rd9+232];
	xor.b32  	%r1113, %r1113, %r870;
	ld.global.u32 	%r871, [%rd9+236];
	xor.b32  	%r928, %r928, %r871;
$L__BB0_103:
	and.b32  	%r873, %r786, 4096;
	setp.eq.s32 	%p56, %r873, 0;
	@%p56 bra 	$L__BB0_105;
	ld.global.u32 	%r874, [%rd9+240];
	xor.b32  	%r932, %r932, %r874;
	ld.global.u32 	%r875, [%rd9+244];
	xor.b32  	%r1115, %r1115, %r875;
	ld.global.u32 	%r876, [%rd9+248];
	xor.b32  	%r1114, %r1114, %r876;
	ld.global.u32 	%r877, [%rd9+252];
	xor.b32  	%r1113, %r1113, %r877;
	ld.global.u32 	%r878, [%rd9+256];
	xor.b32  	%r928, %r928, %r878;
$L__BB0_105:
	and.b32  	%r880, %r786, 8192;
	setp.eq.s32 	%p57, %r880, 0;
	@%p57 bra 	$L__BB0_107;
	ld.global.u32 	%r881, [%rd9+260];
	xor.b32  	%r932, %r932, %r881;
	ld.global.u32 	%r882, [%rd9+264];
	xor.b32  	%r1115, %r1115, %r882;
	ld.global.u32 	%r883, [%rd9+268];
	xor.b32  	%r1114, %r1114, %r883;
	ld.global.u32 	%r884, [%rd9+272];
	xor.b32  	%r1113, %r1113, %r884;
	ld.global.u32 	%r885, [%rd9+276];
	xor.b32  	%r928, %r928, %r885;
$L__BB0_107:
	and.b32  	%r887, %r786, 16384;
	setp.eq.s32 	%p58, %r887, 0;
	@%p58 bra 	$L__BB0_109;
	ld.global.u32 	%r888, [%rd9+280];
	xor.b32  	%r932, %r932, %r888;
	ld.global.u32 	%r889, [%rd9+284];
	xor.b32  	%r1115, %r1115, %r889;
	ld.global.u32 	%r890, [%rd9+288];
	xor.b32  	%r1114, %r1114, %r890;
	ld.global.u32 	%r891, [%rd9+292];
	xor.b32  	%r1113, %r1113, %r891;
	ld.global.u32 	%r892, [%rd9+296];
	xor.b32  	%r928, %r928, %r892;
$L__BB0_109:
	and.b32  	%r894, %r786, 32768;
	setp.eq.s32 	%p59, %r894, 0;
	@%p59 bra 	$L__BB0_111;
	ld.global.u32 	%r895, [%rd9+300];
	xor.b32  	%r932, %r932, %r895;
	ld.global.u32 	%r896, [%rd9+304];
	xor.b32  	%r1115, %r1115, %r896;
	ld.global.u32 	%r897, [%rd9+308];
	xor.b32  	%r1114, %r1114, %r897;
	ld.global.u32 	%r898, [%rd9+312];
	xor.b32  	%r1113, %r1113, %r898;
	ld.global.u32 	%r899, [%rd9+316];
	xor.b32  	%r928, %r928, %r899;
$L__BB0_111:
	add.s32 	%r1111, %r1111, 16;
	setp.ne.s32 	%p60, %r1111, 32;
	@%p60 bra 	$L__BB0_79;
	mad.lo.s32 	%r900, %r1105, -31, %r364;
	add.s32 	%r1105, %r900, 1;
	setp.ne.s32 	%p61, %r1105, 5;
	@%p61 bra 	$L__BB0_78;
	st.local.u32 	[%rd1+4], %r932;
	st.local.v2.u32 	[%rd1+8], {%r1115, %r1114};
	st.local.v2.u32 	[%rd1+16], {%r1113, %r928};
$L__BB0_114:
	shr.u64 	%rd30, %rd4, 2;
	add.s32 	%r915, %r915, 1;
	setp.gt.u64 	%p62, %rd4, 3;
	@%p62 bra 	$L__BB0_2;
$L__BB0_115:
	shr.u32 	%r901, %r932, 2;
	xor.b32  	%r902, %r901, %r932;
	shl.b32 	%r903, %r928, 4;
	shl.b32 	%r904, %r902, 1;
	xor.b32  	%r905, %r904, %r903;
	xor.b32  	%r906, %r905, %r902;
	xor.b32  	%r907, %r906, %r928;
	add.s32 	%r908, %r907, 832457172;
	cvt.rn.f32.u32 	%f3, %r908;
	fma.rn.f32 	%f1, %f3, 0f2F800000, 0f2F000000;
	setp.leu.f32 	%p63, %f1, %f2;
	@%p63 bra 	$L__BB0_117;
	cvt.f64.f32 	%fd3, %f1;
	cvt.f64.f32 	%fd4, %f2;
	st.local.u32 	[%rd2], %r1;
	st.local.f64 	[%rd2+8], %fd3;
	st.local.f64 	[%rd2+16], %fd4;
	mov.u64 	%rd27, $str;
	cvta.global.u64 	%rd28, %rd27;
	{ // callseq 1, 0
	.param .b64 param0;
	st.param.b64 	[param0], %rd28;
	.param .b64 param1;
	st.param.b64 	[param1], %rd12;
	.param .b32 retval0;
	call.uni (retval0), 
	vprintf, 
	(
	param0, 
	param1
	);
	ld.param.b32 	%r911, [retval0];
	} // callseq 1
	bra.uni 	$L__BB0_118;
$L__BB0_117:
	cvt.f64.f32 	%fd1, %f1;
	cvt.f64.f32 	%fd2, %f2;
	st.local.u32 	[%rd2], %r1;
	st.local.f64 	[%rd2+8], %fd1;
	st.local.f64 	[%rd2+16], %fd2;
	mov.u64 	%rd24, $str$1;
	cvta.global.u64 	%rd25, %rd24;
	{ // callseq 0, 0
	.param .b64 param0;
	st.param.b64 	[param0], %rd25;
	.param .b64 param1;
	st.param.b64 	[param1], %rd12;
	.param .b32 retval0;
	call.uni (retval0), 
	vprintf, 
	(
	param0, 
	param1
	);
	ld.param.b32 	%r909, [retval0];
	} // callseq 0
$L__BB0_118:
	ret;

}


// ===== COMPILED SASS (sm_100) =====

	.target	sm_100

	.elftype	@"ET_EXEC"


//--------------------- .note.nv.tkinfo           --------------------------
	.section	.note.nv.tkinfo,"",@"SHT_NOTE"
	.sectionflags	@"SHF_NOTE_NV_TKINFO"
	.tkinfo
        /*0018*/ 	.word	0x00000002
        /*0030*/ 	.string	""
        /*0030*/ 	.string	"ptxas"
        /*0030*/ 	.string	"Cuda compilation tools, release 13.0, V13.0.88"
        /*0030*/ 	.string	"Build cuda_13.0.r13.0/compiler.36424714_0"
        /*0030*/ 	.string	"-arch sm_100 -m 64 "



//--------------------- .note.nv.cuinfo           --------------------------
	.section	.note.nv.cuinfo,"",@"SHT_NOTE"
	.sectionflags	@"SHF_NOTE_NV_CUINFO"
        /*0018*/ 	.short	0x0002
        /*001a*/ 	.short	0x0064
        /*001c*/ 	.short	0x0082
	.zero		2


//--------------------- .nv.info                  --------------------------
	.section	.nv.info,"",@"SHT_CUDA_INFO"
	.align	4


	//----- nvinfo : EIATTR_REGCOUNT
	.align		4
        /*0000*/ 	.byte	0x04, 0x2f
        /*0002*/ 	.short	(.L_12 - .L_11)
	.align		4
.L_11:
        /*0004*/ 	.word	index@(_Z18generateAndExecutef)
        /*0008*/ 	.word	0x0000001f


	//----- nvinfo : EIATTR_FRAME_SIZE
	.align		4
.L_12:
        /*000c*/ 	.byte	0x04, 0x11
        /*000e*/ 	.short	(.L_14 - .L_13)
	.align		4
.L_13:
        /*0010*/ 	.word	index@(_Z18generateAndExecutef)
        /*0014*/ 	.word	0x00000048


	//----- nvinfo : EIATTR_MIN_STACK_SIZE
	.align		4
.L_14:
        /*0018*/ 	.byte	0x04, 0x12
        /*001a*/ 	.short	(.L_16 - .L_15)
	.align		4
.L_15:
        /*001c*/ 	.word	index@(_Z18generateAndExecutef)
        /*0020*/ 	.word	0x00000048
.L_16:


//--------------------- .nv.compat                --------------------------
	.section	.nv.compat,"",@"SHT_CUDA_COMPAT_INFO"
	.align	4
        /*0000*/ 	.byte	0x02, 0x09, 0x00, 0x00, 0x02, 0x02, 0x01, 0x00, 0x02, 0x05, 0x05, 0x00, 0x03, 0x07, 0x01, 0x01
        /*0010*/ 	.byte	0x02, 0x03, 0x00, 0x00, 0x02, 0x06, 0x01, 0x00, 0x04, 0x0b, 0x08, 0x00, 0x09, 0x00, 0x00, 0x00
        /*0020*/ 	.byte	0x00, 0x00, 0x00, 0x00


//--------------------- .nv.info._Z18generateAndExecutef --------------------------
	.section	.nv.info._Z18generateAndExecutef,"",@"SHT_CUDA_INFO"
	.sectionflags	@""
	.align	4


	//----- nvinfo : EIATTR_CUDA_API_VERSION
	.align		4
        /*0000*/ 	.byte	0x04, 0x37
        /*0002*/ 	.short	(.L_18 - .L_17)
.L_17:
        /*0004*/ 	.word	0x00000082


	//----- nvinfo : EIATTR_KPARAM_INFO
	.align		4
.L_18:
        /*0008*/ 	.byte	0x04, 0x17
        /*000a*/ 	.short	(.L_20 - .L_19)
.L_19:
        /*000c*/ 	.word	0x00000000
        /*0010*/ 	.short	0x0000
        /*0012*/ 	.short	0x0000
        /*0014*/ 	.byte	0x00, 0xf0, 0x11, 0x00


	//----- nvinfo : EIATTR_SPARSE_MMA_MASK
	.align		4
.L_20:
        /*0018*/ 	.byte	0x03, 0x50
        /*001a*/ 	.short	0x0000


	//----- nvinfo : EIATTR_MAXREG_COUNT
	.align		4
        /*001c*/ 	.byte	0x03, 0x1b
        /*001e*/ 	.short	0x00ff


	//----- nvinfo : EIATTR_EXTERNS
	.align		4
        /*0020*/ 	.byte	0x04, 0x0f
        /*0022*/ 	.short	(.L_22 - .L_21)


	//   ....[0]....
	.align		4
.L_21:
        /*0024*/ 	.word	index@(vprintf)


	//----- nvinfo : EIATTR_MERCURY_ISA_VERSION
	.align		4
.L_22:
        /*0028*/ 	.byte	0x03, 0x5f
        /*002a*/ 	.short	0x0101


	//----- nvinfo : EIATTR_VRC_CTA_INIT_COUNT
	.align		4
        /*002c*/ 	.byte	0x02, 0x4a
	.zero		1
	.zero		1


	//----- nvinfo : EIATTR_SYSCALL_OFFSETS
	.align		4
        /*0030*/ 	.byte	0x04, 0x46
        /*0032*/ 	.short	(.L_24 - .L_23)


	//   ....[0]....
.L_23:
        /*0034*/ 	.word	0x00003ec0


	//   ....[1]....
        /*0038*/ 	.word	0x00003f90


	//----- nvinfo : EIATTR_EXIT_INSTR_OFFSETS
	.align		4
.L_24:
        /*003c*/ 	.byte	0x04, 0x1c
        /*003e*/ 	.short	(.L_26 - .L_25)


	//   ....[0]....
.L_25:
        /*0040*/ 	.word	0x00003ed0


	//   ....[1]....
        /*0044*/ 	.word	0x00003fa0


	//----- nvinfo : EIATTR_CRS_STACK_SIZE
	.align		4
.L_26:
        /*0048*/ 	.byte	0x04, 0x1e
        /*004a*/ 	.short	(.L_28 - .L_27)
.L_27:
        /*004c*/ 	.word	0x00000000


	//----- nvinfo : EIATTR_CBANK_PARAM_SIZE
	.align		4
.L_28:
        /*0050*/ 	.byte	0x03, 0x19
        /*0052*/ 	.short	0x0004


	//----- nvinfo : EIATTR_PARAM_CBANK
	.align		4
        /*0054*/ 	.byte	0x04, 0x0a
        /*0056*/ 	.short	(.L_30 - .L_29)
	.align		4
.L_29:
        /*0058*/ 	.word	index@(.nv.constant0._Z18generateAndExecutef)
        /*005c*/ 	.short	0x0380
        /*005e*/ 	.short	0x0004


	//----- nvinfo : EIATTR_SW_WAR
	.align		4
.L_30:
        /*0060*/ 	.byte	0x04, 0x36
        /*0062*/ 	.short	(.L_32 - .L_31)
.L_31:
        /*0064*/ 	.word	0x00000008
.L_32:


//--------------------- .nv.callgraph             --------------------------
	.section	.nv.callgraph,"",@"SHT_CUDA_CALLGRAPH"
	.align	4
	.sectionentsize	8
	.align		4
        /*0000*/ 	.word	0x00000000
	.align		4
        /*0004*/ 	.word	0xffffffff
	.align		4
        /*0008*/ 	.word	index@(_Z18generateAndExecutef)
	.align		4
        /*000c*/ 	.word	index@(vprintf)
	.align		4
        /*0010*/ 	.word	0x00000000
	.align		4
        /*0014*/ 	.word	0xfffffffe
	.align		4
        /*0018*/ 	.word	0x00000000
	.align		4
        /*001c*/ 	.word	0xfffffffd
	.align		4
        /*0020*/ 	.word	0x00000000
	.align		4
        /*0024*/ 	.word	0xfffffffc


//--------------------- .nv.constant4             --------------------------
	.section	.nv.constant4,"a",@progbits
	.align	8
	.align		8
.nv.constant4:
        /*0000*/ 	.dword	vprintf
	.align		8
        /*0008*/ 	.dword	precalc_xorwow_matrix
	.align		8
        /*0010*/ 	.dword	precalc_xorwow_offset_matrix
	.align		8
        /*0018*/ 	.dword	mrg32k3aM1
	.align		8
        /*0020*/ 	.dword	mrg32k3aM2
	.align		8
        /*0028*/ 	.dword	mrg32k3aM1SubSeq
	.align		8
        /*0030*/ 	.dword	mrg32k3aM2SubSeq
	.align		8
        /*0038*/ 	.dword	mrg32k3aM1Seq
	.align		8
        /*0040*/ 	.dword	mrg32k3aM2Seq
	.align		8
        /*0048*/ 	.dword	$str
	.align		8
        /*0050*/ 	.dword	$str$1


//--------------------- .nv.constant3             --------------------------
	.section	.nv.constant3,"a",@progbits
	.align	8
.nv.constant3:
	.type		__cr_lgamma_table,@object
	.size		__cr_lgamma_table,(.L_8 - __cr_lgamma_table)
__cr_lgamma_table:
        /*0000*/ 	.byte	0x00, 0x00, 0x00, 0x00, 0x00, 0x00, 0x00, 0x00, 0x00, 0x00, 0x00, 0x00, 0x00, 0x00, 0x00, 0x00
        /*0010*/ 	.byte	0xef, 0x39, 0xfa, 0xfe, 0x42, 0x2e, 0xe6, 0x3f, 0x02, 0x20, 0x2a, 0xfa, 0x0b, 0xab, 0xfc, 0x3f
        /*0020*/ 	.byte	0xf9, 0x2c, 0x92, 0x7c, 0xa7, 0x6c, 0x09, 0x40, 0xc9, 0x79, 0x44, 0x3c, 0x64, 0x26, 0x13, 0x40
        /*0030*/ 	.byte	0xca, 0x01, 0xcf, 0x3a, 0x27, 0x51, 0x1a, 0x40, 0x30, 0xcc, 0x2d, 0xf3, 0xe1, 0x0c, 0x21, 0x40
        /*0040*/ 	.byte	0x0d, 0xb7, 0xfc, 0x82, 0x8e, 0x35, 0x25, 0x40
.L_8:


//--------------------- .text._Z18generateAndExecutef --------------------------
	.section	.text._Z18generateAndExecutef,"ax",@progbits
	.align	128
        .global         _Z18generateAndExecutef
        .type           _Z18generateAndExecutef,@function
        .size           _Z18generateAndExecutef,(.L_x_15 - _Z18generateAndExecutef)
        .other          _Z18generateAndExecutef,@"STO_CUDA_ENTRY STV_DEFAULT"
_Z18generateAndExecutef:
.text._Z18generateAndExecutef:
[----:B------:R-:W0:Y:S01]  /*0000*/  LDC R1, c[0x0][0x37c] ;  /* 0x0000df00ff017b82 */ /* 0x000e220000000800 */
[----:B------:R-:W1:Y:S01]  /*0010*/  S2R R0, SR_TID.X ;  /* 0x0000000000007919 */ /* 0x000e620000002100 */
[----:B------:R-:W2:Y:S06]  /*0020*/  LDCU UR4, c[0x0][0x2fc] ;  /* 0x00005f80ff0477ac */ /* 0x000eac0008000800 */
[----:B------:R-:W1:Y:S01]  /*0030*/  S2UR UR5, SR_CTAID.X ;  /* 0x00000000000579c3 */ /* 0x000e620000002500 */
[----:B0-----:R-:W-:Y:S01]  /*0040*/  VIADD R1, R1, 0xffffffb8 ;  /* 0xffffffb801017836 */ /* 0x001fe20000000000 */
[----:B------:R-:W-:Y:S01]  /*0050*/  BSSY.RECONVERGENT B0, `(.L_x_0) ;  /* 0x00003ce000007945 */ /* 0x000fe20003800200 */
[----:B------:R-:W-:-:S02]  /*0060*/  IMAD.MOV.U32 R8, RZ, RZ, 0x3198c20f ;  /* 0x3198c20fff087424 */ /* 0x000fc400078e00ff */
[----:B------:R-:W-:Y:S02]  /*0070*/  IMAD.MOV.U32 R9, RZ, RZ, 0x5efdb30c ;  /* 0x5efdb30cff097424 */ /* 0x000fe400078e00ff */
[----:B------:R-:W-:Y:S01]  /*0080*/  IMAD.MOV.U32 R10, RZ, RZ, 0x423bb012 ;  /* 0x423bb012ff0a7424 */ /* 0x000fe200078e00ff */
[----:B------:R-:W1:Y:S01]  /*0090*/  LDC R3, c[0x0][0x360] ;  /* 0x0000d800ff037b82 */ /* 0x000e620000000800 */
[----:B------:R-:W-:Y:S01]  /*00a0*/  IMAD.MOV.U32 R11, RZ, RZ, -0x75bd8fc ;  /* 0xf8a42704ff0b7424 */ /* 0x000fe200078e00ff */
[----:B------:R0:W-:Y:S01]  /*00b0*/  STL.64 [R1], R8 ;  /* 0x0000000801007387 */ /* 0x0001e20000100a00 */
[----:B------:R-:W-:Y:S02]  /*00c0*/  IMAD.MOV.U32 R12, RZ, RZ, -0x23270784 ;  /* 0xdcd8f87cff0c7424 */ /* 0x000fe400078e00ff */
[----:B------:R-:W-:Y:S01]  /*00d0*/  IMAD.MOV.U32 R13, RZ, RZ, 0x57fa2510 ;  /* 0x57fa2510ff0d7424 */ /* 0x000fe200078e00ff */
[----:B------:R0:W-:Y:S01]  /*00e0*/  STL.64 [R1+0x8], R10 ;  /* 0x0000080a01007387 */ /* 0x0001e20000100a00 */
[----:B------:R-:W-:Y:S01]  /*00f0*/  IMAD.MOV.U32 R4, RZ, RZ, 0x5efdb30c ;  /* 0x5efdb30cff047424 */ /* 0x000fe200078e00ff */
[----:B------:R-:W3:Y:S02]  /*0100*/  LDC R6, c[0x0][0x2f8] ;  /* 0x0000be00ff067b82 */ /* 0x000ee40000000800 */
[----:B------:R0:W-:Y:S01]  /*0110*/  STL.64 [R1+0x10], R12 ;  /* 0x0000100c01007387 */ /* 0x0001e20000100a00 */
[----:B-1----:R-:W-:-:S02]  /*0120*/  IMAD R0, R3, UR5, R0 ;  /* 0x0000000503007c24 */ /* 0x002fc4000f8e0200 */
[----:B------:R-:W-:-:S03]  /*0130*/  IMAD.MOV.U32 R3, RZ, RZ, 0x57fa2510 ;  /* 0x57fa2510ff037424 */ /* 0x000fc600078e00ff */
[----:B------:R-:W-:Y:S02]  /*0140*/  ISETP.NE.AND P0, PT, R0, RZ, PT ;  /* 0x000000ff0000720c */ /* 0x000fe40003f05270 */
[----:B---3--:R-:W-:-:S04]  /*0150*/  IADD3 R6, P1, P2, R1, 0x30, R6 ;  /* 0x0000003001067810 */ /* 0x008fc80007a3e006 */
[----:B--2---:R-:W-:-:S07]  /*0160*/  IADD3.X R7, PT, PT, RZ, UR4, RZ, P1, P2 ;  /* 0x00000004ff077c10 */ /* 0x004fce0008fe44ff */
[----:B0-----:R-:W-:Y:S05]  /*0170*/  @!P0 BRA `(.L_x_1) ;  /* 0x0000003800ec8947 */ /* 0x001fea0003800000 */
[----:B------:R-:W0:Y:S01]  /*0180*/  LDC.64 R12, c[0x0][0x358] ;  /* 0x0000d600ff0c7b82 */ /* 0x000e220000000a00 */
[--C-:B------:R-:W-:Y:S01]  /*0190*/  SHF.R.S32.HI R5, RZ, 0x1f, R0.reuse ;  /* 0x0000001fff057819 */ /* 0x100fe20000011400 */
[----:B------:R-:W-:Y:S02]  /*01a0*/  IMAD.MOV.U32 R14, RZ, RZ, R0 ;  /* 0x000000ffff0e7224 */ /* 0x000fe400078e0000 */
[----:B------:R-:W-:Y:S02]  /*01b0*/  IMAD.MOV.U32 R15, RZ, RZ, RZ ;  /* 0x000000ffff0f7224 */ /* 0x000fe400078e00ff */
[----:B------:R-:W-:Y:S02]  /*01c0*/  IMAD.MOV.U32 R4, RZ, RZ, 0x5efdb30c ;  /* 0x5efdb30cff047424 */ /* 0x000fe400078e00ff */
[----:B------:R-:W-:-:S07]  /*01d0*/  IMAD.MOV.U32 R3, RZ, RZ, 0x57fa2510 ;  /* 0x57fa2510ff037424 */ /* 0x000fce00078e00ff */
.L_x_10:
[----:B------:R-:W-:Y:S01]  /*01e0*/  LOP3.LUT R21, R14, 0x3, RZ, 0xc0, !PT ;  /* 0x000000030e157812 */ /* 0x000fe200078ec0ff */
[----:B------:R-:W-:Y:S03]  /*01f0*/  BSSY.RECONVERGENT B1, `(.L_x_2) ;  /* 0x00003ad000017945 */ /* 0x000fe60003800200 */
[----:B------:R-:W-:-:S04]  /*0200*/  ISETP.NE.U32.AND P0, PT, R21, RZ, PT ;  /* 0x000000ff1500720c */ /* 0x000fc80003f05070 */
[----:B------:R-:W-:-:S13]  /*0210*/  ISETP.NE.AND.EX P0, PT, RZ, RZ, PT, P0 ;  /* 0x000000ffff00720c */ /* 0x000fda0003f05300 */
[----:B-12---:R-:W-:Y:S05]  /*0220*/  @!P0 BRA `(.L_x_3) ;  /* 0x0000003800a48947 */ /* 0x006fea0003800000 */
[----:B------:R-:W1:Y:S01]  /*0230*/  LDC.64 R10, c[0x4][0x8] ;  /* 0x01000200ff0a7b82 */ /* 0x000e620000000a00 */
[----:B------:R-:W-:Y:S01]  /*0240*/  IMAD.MOV.U32 R4, RZ, RZ, RZ ;  /* 0x000000ffff047224 */ /* 0x000fe200078e00ff */
[----:B------:R-:W-:Y:S01]  /*0250*/  CS2R R2, SRZ ;  /* 0x0000000000027805 */ /* 0x000fe2000001ff00 */
[----:B------:R-:W-:Y:S01]  /*0260*/  IMAD.MOV.U32 R18, RZ, RZ, RZ ;  /* 0x000000ffff127224 */ /* 0x000fe200078e00ff */
[----:B------:R-:W-:Y:S01]  /*0270*/  CS2R R8, SRZ ;  /* 0x0000000000087805 */ /* 0x000fe2000001ff00 */
[----:B-1----:R-:W-:-:S07]  /*0280*/  IMAD.WIDE.U32 R10, R15, 0xc80, R10 ;  /* 0x00000c800f0a7825 */ /* 0x002fce00078e000a */
.L_x_5:
[----:B------:R-:W-:-:S06]  /*0290*/  IMAD R19, R18, 0x4, R1 ;  /* 0x0000000412137824 */ /* 0x000fcc00078e0201 */
[----:B------:R-:W5:Y:S01]  /*02a0*/  LDL R19, [R19+0x4] ;  /* 0x0000040013137983 */ /* 0x000f620000100800 */
[----:B------:R-:W-:Y:S01]  /*02b0*/  IMAD.SHL.U32 R20, R18, 0x20, RZ ;  /* 0x0000002012147824 */ /* 0x000fe200078e00ff */
[----:B------:R-:W-:-:S06]  /*02c0*/  UMOV UR4, URZ ;  /* 0x000000ff00047c82 */ /* 0x000fcc0008000000 */
.L_x_4:
[----:B-----5:R-:W-:-:S04]  /*02d0*/  SHF.R.U32.HI R24, RZ, UR4, R19 ;  /* 0x00000004ff187c19 */ /* 0x020fc80008011613 */
[----:B------:R-:W-:-:S04]  /*02e0*/  LOP3.LUT R16, R24, 0x1, RZ, 0xc0, !PT ;  /* 0x0000000118107812 */ /* 0x000fc800078ec0ff */
[----:B------:R-:W-:Y:S01]  /*02f0*/  ISETP.NE.U32.AND P0, PT, R16, 0x1, PT ;  /* 0x000000011000780c */ /* 0x000fe20003f05070 */
[----:B------:R-:W-:-:S04]  /*0300*/  VIADD R16, R20, UR4 ;  /* 0x0000000414107c36 */ /* 0x000fc80008000000 */
[----:B------:R-:W-:-:S04]  /*0310*/  IMAD R17, R16, 0x5, RZ ;  /* 0x0000000510117824 */ /* 0x000fc800078e02ff */
[----:B------:R-:W-:-:S04]  /*0320*/  IMAD.WIDE.U32 R16, R17, 0x4, R10 ;  /* 0x0000000411107825 */ /* 0x000fc800078e000a */
[C---:B0-----:R-:W-:Y:S02]  /*0330*/  @!P0 R2UR UR6, R12.reuse ;  /* 0x000000000c0682ca */ /* 0x041fe400000e0000 */
[C---:B------:R-:W-:Y:S02]  /*0340*/  @!P0 R2UR UR7, R13.reuse ;  /* 0x000000000d0782ca */ /* 0x040fe400000e0000 */
[----:B------:R-:W-:Y:S02]  /*0350*/  @!P0 R2UR UR8, R12 ;  /* 0x000000000c0882ca */ /* 0x000fe400000e0000 */
[----:B------:R-:W-:-:S09]  /*0360*/  @!P0 R2UR UR9, R13 ;  /* 0x000000000d0982ca */ /* 0x000fd200000e0000 */
[----:B------:R-:W2:Y:S04]  /*0370*/  @!P0 LDG.E R23, desc[UR6][R16.64] ;  /* 0x0000000610178981 */ /* 0x000ea8000c1e1900 */
[----:B------:R-:W3:Y:S01]  /*0380*/  @!P0 LDG.E R22, desc[UR8][R16.64+0x8] ;  /* 0x0000080810168981 */ /* 0x000ee2000c1e1900 */
[----:B------:R-:W-:-:S03]  /*0390*/  R2P PR, R24, 0x7e ;  /* 0x0000007e18007804 */ /* 0x000fc60000000000 */
[----:B------:R-:W4:Y:S04]  /*03a0*/  @!P0 LDG.E R25, desc[UR6][R16.64+0x4] ;  /* 0x0000040610198981 */ /* 0x000f28000c1e1900 */
[----:B------:R-:W4:Y:S06]  /*03b0*/  @!P0 LDG.E R27, desc[UR6][R16.64+0xc] ;  /* 0x00000c06101b8981 */ /* 0x000f2c000c1e1900 */
[----:B------:R-:W-:-:S02]  /*03c0*/  @P1 R2UR UR8, R12 ;  /* 0x000000000c0812ca */ /* 0x000fc400000e0000 */
[----:B------:R-:W-:Y:S02]  /*03d0*/  @P1 R2UR UR9, R13 ;  /* 0x000000000d0912ca */ /* 0x000fe400000e0000 */
[----:B--2---:R-:W-:-:S11]  /*03e0*/  @!P0 LOP3.LUT R4, R4, R23, RZ, 0x3c, !PT ;  /* 0x0000001704048212 */ /* 0x004fd600078e3cff */
[----:B------:R-:W2:Y:S01]  /*03f0*/  @P1 LDG.E R23, desc[UR8][R16.64+0x14] ;  /* 0x0000140810171981 */ /* 0x000ea2000c1e1900 */
[----:B---3--:R-:W-:-:S03]  /*0400*/  @!P0 LOP3.LUT R9, R9, R22, RZ, 0x3c, !PT ;  /* 0x0000001609098212 */ /* 0x008fc600078e3cff */
[----:B------:R-:W3:Y:S01]  /*0410*/  @!P0 LDG.E R22, desc[UR6][R16.64+0x10] ;  /* 0x0000100610168981 */ /* 0x000ee2000c1e1900 */
[----:B----4-:R-:W-:-:S03]  /*0420*/  @!P0 LOP3.LUT R8, R8, R25, RZ, 0x3c, !PT ;  /* 0x0000001908088212 */ /* 0x010fc600078e3cff */
[----:B------:R-:W4:Y:S01]  /*0430*/  @P1 LDG.E R25, desc[UR8][R16.64+0x18] ;  /* 0x0000180810191981 */ /* 0x000f22000c1e1900 */
[----:B------:R-:W-:Y:S02]  /*0440*/  @P2 R2UR UR8, R12 ;  /* 0x000000000c0822ca */ /* 0x000fe400000e0000 */
[C---:B------:R-:W-:Y:S02]  /*0450*/  @P2 R2UR UR9, R13.reuse ;  /* 0x000000000d0922ca */ /* 0x040fe400000e0000 */
[----:B------:R-:W-:Y:S02]  /*0460*/  @!P0 LOP3.LUT R2, R2, R27, RZ, 0x3c, !PT ;  /* 0x0000001b02028212 */ /* 0x000fe400078e3cff */
[----:B------:R-:W-:Y:S02]  /*0470*/  @P1 R2UR UR6, R12 ;  /* 0x000000000c0612ca */ /* 0x000fe400000e0000 */
[----:B------:R-:W-:-:S07]  /*0480*/  @P1 R2UR UR7, R13 ;  /* 0x000000000d0712ca */ /* 0x000fce00000e0000 */
[----:B------:R-:W4:Y:S01]  /*0490*/  @P2 LDG.E R27, desc[UR8][R16.64+0x28] ;  /* 0x00002808101b2981 */ /* 0x000f22000c1e1900 */
[----:B------:R-:W-:Y:S02]  /*04a0*/  @P1 R2UR UR8, R12 ;  /* 0x000000000c0812ca */ /* 0x000fe400000e0000 */
[----:B------:R-:W-:-:S03]  /*04b0*/  @P1 R2UR UR9, R13 ;  /* 0x000000000d0912ca */ /* 0x000fc600000e0000 */
[----:B------:R-:W4:Y:S01]  /*04c0*/  @P1 LDG.E R26, desc[UR6][R16.64+0x1c] ;  /* 0x00001c06101a1981 */ /* 0x000f22000c1e1900 */
[----:B--2---:R-:W-:-:S03]  /*04d0*/  @P1 LOP3.LUT R4, R4, R23, RZ, 0x3c, !PT ;  /* 0x0000001704041212 */ /* 0x004fc600078e3cff */
[----:B------:R-:W2:Y:S01]  /*04e0*/  @P1 LDG.E R23, desc[UR6][R16.64+0x20] ;  /* 0x0000200610171981 */ /* 0x000ea2000c1e1900 */
[----:B---3--:R-:W-:-:S05]  /*04f0*/  @!P0 LOP3.LUT R3, R3, R22, RZ, 0x3c, !PT ;  /* 0x0000001603038212 */ /* 0x008fca00078e3cff */
[----:B------:R-:W3:Y:S01]  /*0500*/  @P1 LDG.E R22, desc[UR8][R16.64+0x24] ;  /* 0x0000240810161981 */ /* 0x000ee2000c1e1900 */
[C---:B------:R-:W-:Y:S02]  /*0510*/  @P3 R2UR UR8, R12.reuse ;  /* 0x000000000c0832ca */ /* 0x040fe400000e0000 */
[C---:B------:R-:W-:Y:S02]  /*0520*/  @P3 R2UR UR9, R13.reuse ;  /* 0x000000000d0932ca */ /* 0x040fe400000e0000 */
[----:B------:R-:W-:Y:S02]  /*0530*/  @P2 R2UR UR6, R12 ;  /* 0x000000000c0622ca */ /* 0x000fe400000e0000 */
[----:B------:R-:W-:Y:S02]  /*0540*/  @P2 R2UR UR7, R13 ;  /* 0x000000000d0722ca */ /* 0x000fe400000e0000 */
[----:B----4-:R-:W-:-:S07]  /*0550*/  @P2 LOP3.LUT R4, R4, R27, RZ, 0x3c, !PT ;  /* 0x0000001b04042212 */ /* 0x010fce00078e3cff */
[----:B------:R-:W4:Y:S01]  /*0560*/  @P3 LDG.E R27, desc[UR8][R16.64+0x3c] ;  /* 0x00003c08101b3981 */ /* 0x000f22000c1e1900 */
[----:B------:R-:W-:Y:S02]  /*0570*/  @P2 R2UR UR8, R12 ;  /* 0x000000000c0822ca */ /* 0x000fe400000e0000 */
[----:B------:R-:W-:Y:S02]  /*0580*/  @P2 R2UR UR9, R13 ;  /* 0x000000000d0922ca */ /* 0x000fe400000e0000 */
[----:B------:R-:W-:Y:S02]  /*0590*/  @P1 LOP3.LUT R8, R8, R25, RZ, 0x3c, !PT ;  /* 0x0000001908081212 */ /* 0x000fe400078e3cff */
[----:B------:R-:W4:Y:S01]  /*05a0*/  @P2 LDG.E R25, desc[UR6][R16.64+0x2c] ;  /* 0x00002c0610192981 */ /* 0x000f22000c1e1900 */
[----:B--2---:R-:W-:-:S03]  /*05b0*/  @P1 LOP3.LUT R2, R2, R23, RZ, 0x3c, !PT ;  /* 0x0000001702021212 */ /* 0x004fc600078e3cff */
[----:B------:R-:W2:Y:S01]  /*05c0*/  @P2 LDG.E R23, desc[UR6][R16.64+0x34] ;  /* 0x0000340610172981 */ /* 0x000ea2000c1e1900 */
[----:B---3--:R-:W-:-:S04]  /*05d0*/  @P1 LOP3.LUT R3, R3, R22, RZ, 0x3c, !PT ;  /* 0x0000001603031212 */ /* 0x008fc800078e3cff */
[----:B------:R-:W3:Y:S01]  /*05e0*/  @P2 LDG.E R22, desc[UR8][R16.64+0x38] ;  /* 0x0000380810162981 */ /* 0x000ee2000c1e1900 */
[----:B------:R-:W-:Y:S02]  /*05f0*/  @P1 LOP3.LUT R9, R9, R26, RZ, 0x3c, !PT ;  /* 0x0000001a09091212 */ /* 0x000fe400078e3cff */
[C---:B------:R-:W-:Y:S01]  /*0600*/  @P3 R2UR UR8, R12.reuse ;  /* 0x000000000c0832ca */ /* 0x040fe200000e0000 */
[----:B------:R-:W3:Y:S01]  /*0610*/  @P2 LDG.E R26, desc[UR6][R16.64+0x30] ;  /* 0x00003006101a2981 */ /* 0x000ee2000c1e1900 */
[----:B------:R-:W-:Y:S02]  /*0620*/  @P3 R2UR UR6, R12 ;  /* 0x000000000c0632ca */ /* 0x000fe400000e0000 */
[C---:B------:R-:W-:Y:S02]  /*0630*/  @P3 R2UR UR7, R13.reuse ;  /* 0x000000000d0732ca */ /* 0x040fe400000e0000 */
[----:B------:R-:W-:Y:S02]  /*0640*/  @P3 R2UR UR9, R13 ;  /* 0x000000000d0932ca */ /* 0x000fe400000e0000 */
[----:B----4-:R-:W-:-:S09]  /*0650*/  @P2 LOP3.LUT R8, R8, R25, RZ, 0x3c, !PT ;  /* 0x0000001908082212 */ /* 0x010fd200078e3cff */
[----:B------:R-:W4:Y:S01]  /*0660*/  @P3 LDG.E R25, desc[UR6][R16.64+0x40] ;  /* 0x0000400610193981 */ /* 0x000f22000c1e1900 */
[----:B--2---:R-:W-:-:S03]  /*0670*/  @P2 LOP3.LUT R2, R2, R23, RZ, 0x3c, !PT ;  /* 0x0000001702022212 */ /* 0x004fc600078e3cff */
[----:B------:R-:W2:Y:S01]  /*0680*/  @P3 LDG.E R23, desc[UR6][R16.64+0x48] ;  /* 0x0000480610173981 */ /* 0x000ea2000c1e1900 */
[----:B---3--:R-:W-:-:S03]  /*0690*/  @P2 LOP3.LUT R3, R3, R22, RZ, 0x3c, !PT ;  /* 0x0000001603032212 */ /* 0x008fc600078e3cff */
[----:B------:R-:W3:Y:S01]  /*06a0*/  @P3 LDG.E R22, desc[UR8][R16.64+0x4c] ;  /* 0x00004c0810163981 */ /* 0x000ee2000c1e1900 */
[----:B------:R-:W-:-:S03]  /*06b0*/  @P2 LOP3.LUT R9, R9, R26, RZ, 0x3c, !PT ;  /* 0x0000001a09092212 */ /* 0x000fc600078e3cff */
[----:B------:R-:W3:Y:S01]  /*06c0*/  @P3 LDG.E R26, desc[UR8][R16.64+0x44] ;  /* 0x00004408101a3981 */ /* 0x000ee2000c1e1900 */
[C---:B------:R-:W-:Y:S02]  /*06d0*/  @P4 R2UR UR6, R12.reuse ;  /* 0x000000000c0642ca */ /* 0x040fe400000e0000 */
[C---:B------:R-:W-:Y:S02]  /*06e0*/  @P4 R2UR UR7, R13.reuse ;  /* 0x000000000d0742ca */ /* 0x040fe400000e0000 */
[----:B------:R-:W-:Y:S02]  /*06f0*/  @P4 R2UR UR8, R12 ;  /* 0x000000000c0842ca */ /* 0x000fe400000e0000 */
[----:B------:R-:W-:Y:S02]  /*0700*/  @P4 R2UR UR9, R13 ;  /* 0x000000000d0942ca */ /* 0x000fe400000e0000 */
[----:B----4-:R-:W-:-:S07]  /*0710*/  @P3 LOP3.LUT R8, R8, R25, RZ, 0x3c, !PT ;  /* 0x0000001908083212 */ /* 0x010fce00078e3cff */
[----:B------:R-:W4:Y:S01]  /*0720*/  @P4 LDG.E R25, desc[UR6][R16.64+0x50] ;  /* 0x0000500610194981 */ /* 0x000f22000c1e1900 */
[----:B--2---:R-:W-:-:S03]  /*0730*/  @P3 LOP3.LUT R2, R2, R23, RZ, 0x3c, !PT ;  /* 0x0000001702023212 */ /* 0x004fc600078e3cff */
[----:B------:R-:W2:Y:S01]  /*0740*/  @P4 LDG.E R23, desc[UR8][R16.64+0x54] ;  /* 0x0000540810174981 */ /* 0x000ea2000c1e1900 */
[----:B---3--:R-:W-:-:S03]  /*0750*/  @P3 LOP3.LUT R3, R3, R22, RZ, 0x3c, !PT ;  /* 0x0000001603033212 */ /* 0x008fc600078e3cff */
[----:B------:R-:W3:Y:S01]  /*0760*/  @P4 LDG.E R22, desc[UR6][R16.64+0x58] ;  /* 0x0000580610164981 */ /* 0x000ee2000c1e1900 */
[----:B------:R-:W-:-:S03]  /*0770*/  @P3 LOP3.LUT R4, R4, R27, RZ, 0x3c, !PT ;  /* 0x0000001b04043212 */ /* 0x000fc600078e3cff */
[----:B------:R-:W3:Y:S01]  /*0780*/  @P4 LDG.E R27, desc[UR8][R16.64+0x5c] ;  /* 0x00005c08101b4981 */ /* 0x000ee2000c1e1900 */
[----:B------:R-:W-:Y:S02]  /*0790*/  @P5 R2UR UR8, R12 ;  /* 0x000000000c0852ca */ /* 0x000fe400000e0000 */
[----:B------:R-:W-:Y:S02]  /*07a0*/  @P5 R2UR UR9, R13 ;  /* 0x000000000d0952ca */ /* 0x000fe400000e0000 */
[----:B------:R-:W-:Y:S02]  /*07b0*/  @P3 LOP3.LUT R9, R9, R26, RZ, 0x3c, !PT ;  /* 0x0000001a09093212 */ /* 0x000fe400078e3cff */
[----:B----4-:R-:W-:-:S09]  /*07c0*/  @P4 LOP3.LUT R4, R4, R25, RZ, 0x3c, !PT ;  /* 0x0000001904044212 */ /* 0x010fd200078e3cff */
[----:B------:R-:W4:Y:S01]  /*07d0*/  @P5 LDG.E R25, desc[UR8][R16.64+0x68] ;  /* 0x0000680810195981 */ /* 0x000f22000c1e1900 */
[----:B--2---:R-:W-:-:S03]  /*07e0*/  @P4 LOP3.LUT R8, R8, R23, RZ, 0x3c, !PT ;  /* 0x0000001708084212 */ /* 0x004fc600078e3cff */
[----:B------:R-:W2:Y:S01]  /*07f0*/  @P5 LDG.E R23, desc[UR8][R16.64+0x64] ;  /* 0x0000640810175981 */ /* 0x000ea2000c1e1900 */
[----:B---3--:R-:W-:-:S03]  /*0800*/  @P4 LOP3.LUT R9, R9, R22, RZ, 0x3c, !PT ;  /* 0x0000001609094212 */ /* 0x008fc600078e3cff */
[----:B------:R-:W3:Y:S01]  /*0810*/  @P4 LDG.E R22, desc[UR6][R16.64+0x60] ;  /* 0x0000600610164981 */ /* 0x000ee2000c1e1900 */
[----:B------:R-:W-:Y:S02]  /*0820*/  @P6 R2UR UR8, R12 ;  /* 0x000000000c0862ca */ /* 0x000fe400000e0000 */
[C---:B------:R-:W-:Y:S02]  /*0830*/  @P6 R2UR UR9, R13.reuse ;  /* 0x000000000d0962ca */ /* 0x040fe400000e0000 */
[----:B------:R-:W-:Y:S02]  /*0840*/  @P4 LOP3.LUT R2, R2, R27, RZ, 0x3c, !PT ;  /* 0x0000001b02024212 */ /* 0x000fe400078e3cff */
[C---:B------:R-:W-:Y:S02]  /*0850*/  @P5 R2UR UR6, R12.reuse ;  /* 0x000000000c0652ca */ /* 0x040fe400000e0000 */
[----:B------:R-:W-:Y:S02]  /*0860*/  @P5 R2UR UR7, R13 ;  /* 0x000000000d0752ca */ /* 0x000fe400000e0000 */
[----:B------:R-:W-:-:S02]  /*0870*/  @P6 R2UR UR10, R12 ;  /* 0x000000000c0a62ca */ /* 0x000fc400000e0000 */
[----:B------:R-:W-:-:S03]  /*0880*/  @P6 R2UR UR11, R13 ;  /* 0x000000000d0b62ca */ /* 0x000fc600000e0000 */
[----:B------:R-:W3:Y:S01]  /*0890*/  @P6 LDG.E R27, desc[UR8][R16.64+0x78] ;  /* 0x00007808101b6981 */ /* 0x000ee2000c1e1900 */
[----:B------:R-:W-:Y:S02]  /*08a0*/  @P5 R2UR UR8, R12 ;  /* 0x000000000c0852ca */ /* 0x000fe400000e0000 */
[----:B------:R-:W-:-:S03]  /*08b0*/  @P5 R2UR UR9, R13 ;  /* 0x000000000d0952ca */ /* 0x000fc600000e0000 */
[----:B------:R-:W3:Y:S01]  /*08c0*/  @P5 LDG.E R26, desc[UR6][R16.64+0x6c] ;  /* 0x00006c06101a5981 */ /* 0x000ee2000c1e1900 */
[----:B----4-:R-:W-:-:S03]  /*08d0*/  @P5 LOP3.LUT R8, R8, R25, RZ, 0x3c, !PT ;  /* 0x0000001908085212 */ /* 0x010fc600078e3cff */
[----:B------:R-:W4:Y:S01]  /*08e0*/  @P6 LDG.E R25, desc[UR10][R16.64+0x7c] ;  /* 0x00007c0a10196981 */ /* 0x000f22000c1e1900 */
[----:B--2---:R-:W-:-:S03]  /*08f0*/  @P5 LOP3.LUT R4, R4, R23, RZ, 0x3c, !PT ;  /* 0x0000001704045212 */ /* 0x004fc600078e3cff */
[----:B------:R-:W2:Y:S01]  /*0900*/  @P5 LDG.E R23, desc[UR6][R16.64+0x70] ;  /* 0x0000700610175981 */ /* 0x000ea2000c1e1900 */
[----:B---3--:R-:W-:-:S03]  /*0910*/  @P4 LOP3.LUT R3, R3, R22, RZ, 0x3c, !PT ;  /* 0x0000001603034212 */ /* 0x008fc600078e3cff */
[----:B------:R-:W3:Y:S01]  /*0920*/  @P5 LDG.E R22, desc[UR8][R16.64+0x74] ;  /* 0x0000740810165981 */ /* 0x000ee2000c1e1900 */
[----:B------:R-:W-:Y:S02]  /*0930*/  LOP3.LUT P0, RZ, R24, 0x80, RZ, 0xc0, !PT ;  /* 0x0000008018ff7812 */ /* 0x000fe4000780c0ff */
[C---:B------:R-:W-:Y:S02]  /*0940*/  @P6 R2UR UR6, R12.reuse ;  /* 0x000000000c0662ca */ /* 0x040fe400000e0000 */
[C---:B------:R-:W-:Y:S02]  /*0950*/  @P6 R2UR UR7, R13.reuse ;  /* 0x000000000d0762ca */ /* 0x040fe400000e0000 */
[----:B------:R-:W-:Y:S02]  /*0960*/  @P6 R2UR UR8, R12 ;  /* 0x000000000c0862ca */ /* 0x000fe400000e0000 */
[----:B------:R-:W-:-:S05]  /*0970*/  @P6 R2UR UR9, R13 ;  /* 0x000000000d0962ca */ /* 0x000fca00000e0000 */
[----:B------:R-:W-:Y:S02]  /*0980*/  @P0 R2UR UR12, R12 ;  /* 0x000000000c0c02ca */ /* 0x000fe400000e0000 */
[----:B------:R-:W-:Y:S02]  /*0990*/  @P0 R2UR UR13, R13 ;  /* 0x000000000d0d02ca */ /* 0x000fe400000e0000 */
[----:B------:R-:W-:Y:S02]  /*09a0*/  @P5 LOP3.LUT R9, R9, R26, RZ, 0x3c, !PT ;  /* 0x0000001a09095212 */ /* 0x000fe400078e3cff */
[----:B------:R-:W3:Y:S01]  /*09b0*/  @P6 LDG.E R26, desc[UR6][R16.64+0x80] ;  /* 0x00008006101a6981 */ /* 0x000ee2000c1e1900 */
[----:B----4-:R-:W-:-:S08]  /*09c0*/  @P6 LOP3.LUT R8, R8, R25, RZ, 0x3c, !PT ;  /* 0x0000001908086212 */ /* 0x010fd000078e3cff */
[----:B------:R-:W4:Y:S01]  /*09d0*/  @P0 LDG.E R25, desc[UR12][R16.64+0x8c] ;  /* 0x00008c0c10190981 */ /* 0x000f22000c1e1900 */
[----:B--2---:R-:W-:-:S03]  /*09e0*/  @P5 LOP3.LUT R2, R2, R23, RZ, 0x3c, !PT ;  /* 0x0000001702025212 */ /* 0x004fc600078e3cff */
[----:B------:R-:W2:Y:S01]  /*09f0*/  @P6 LDG.E R23, desc[UR8][R16.64+0x84] ;  /* 0x0000840810176981 */ /* 0x000ea2000c1e1900 */
[----:B---3--:R-:W-:-:S03]  /*0a00*/  @P5 LOP3.LUT R3, R3, R22, RZ, 0x3c, !PT ;  /* 0x0000001603035212 */ /* 0x008fc600078e3cff */
[----:B------:R-:W3:Y:S01]  /*0a10*/  @P6 LDG.E R22, desc[UR10][R16.64+0x88] ;  /* 0x0000880a10166981 */ /* 0x000ee2000c1e1900 */
[C---:B------:R-:W-:Y:S02]  /*0a20*/  @P0 R2UR UR6, R12.reuse ;  /* 0x000000000c0602ca */ /* 0x040fe400000e0000 */
[C---:B------:R-:W-:Y:S02]  /*0a30*/  @P0 R2UR UR7, R13.reuse ;  /* 0x000000000d0702ca */ /* 0x040fe400000e0000 */
[C---:B------:R-:W-:Y:S02]  /*0a40*/  @P0 R2UR UR8, R12.reuse ;  /* 0x000000000c0802ca */ /* 0x040fe400000e0000 */
[C---:B------:R-:W-:Y:S02]  /*0a50*/  @P0 R2UR UR9, R13.reuse ;  /* 0x000000000d0902ca */ /* 0x040fe400000e0000 */
[----:B------:R-:W-:Y:S02]  /*0a60*/  @P0 R2UR UR10, R12 ;  /* 0x000000000c0a02ca */ /* 0x000fe400000e0000 */
[----:B------:R-:W-:-:S02]  /*0a70*/  @P0 R2UR UR11, R13 ;  /* 0x000000000d0b02ca */ /* 0x000fc400000e0000 */
[----:B------:R-:W-:Y:S02]  /*0a80*/  @P6 LOP3.LUT R4, R4, R27, RZ, 0x3c, !PT ;  /* 0x0000001b04046212 */ /* 0x000fe400078e3cff */
[----:B------:R-:W-:Y:S02]  /*0a90*/  @P6 LOP3.LUT R9, R9, R26, RZ, 0x3c, !PT ;  /* 0x0000001a09096212 */ /* 0x000fe400078e3cff */
[----:B------:R-:W3:Y:S01]  /*0aa0*/  @P0 LDG.E R26, desc[UR12][R16.64+0x9c] ;  /* 0x00009c0c101a0981 */ /* 0x000ee2000c1e1900 */
[----:B----4-:R-:W-:-:S06]  /*0ab0*/  @P0 LOP3.LUT R4, R4, R25, RZ, 0x3c, !PT ;  /* 0x0000001904040212 */ /* 0x010fcc00078e3cff */
[----:B------:R-:W4:Y:S01]  /*0ac0*/  @P0 LDG.E R25, desc[UR10][R16.64+0x98] ;  /* 0x0000980a10190981 */ /* 0x000f22000c1e1900 */
[----:B--2---:R-:W-:-:S03]  /*0ad0*/  @P6 LOP3.LUT R2, R2, R23, RZ, 0x3c, !PT ;  /* 0x0000001702026212 */ /* 0x004fc600078e3cff */
[----:B------:R-:W2:Y:S01]  /*0ae0*/  @P0 LDG.E R23, desc[UR6][R16.64+0x90] ;  /* 0x0000900610170981 */ /* 0x000ea2000c1e1900 */
[----:B---3--:R-:W-:-:S03]  /*0af0*/  @P6 LOP3.LUT R3, R3, R22, RZ, 0x3c, !PT ;  /* 0x0000001603036212 */ /* 0x008fc600078e3cff */
[----:B------:R-:W3:Y:S01]  /*0b00*/  @P0 LDG.E R22, desc[UR8][R16.64+0x94] ;  /* 0x0000940810160981 */ /* 0x000ee2000c1e1900 */
[----:B------:R-:W-:Y:S02]  /*0b10*/  @P0 LOP3.LUT R3, R3, R26, RZ, 0x3c, !PT ;  /* 0x0000001a03030212 */ /* 0x000fe400078e3cff */
[----:B----4-:R-:W-:Y:S02]  /*0b20*/  @P0 LOP3.LUT R2, R2, R25, RZ, 0x3c, !PT ;  /* 0x0000001902020212 */ /* 0x010fe400078e3cff */
[----:B--2---:R-:W-:Y:S02]  /*0b30*/  @P0 LOP3.LUT R8, R8, R23, RZ, 0x3c, !PT ;  /* 0x0000001708080212 */ /* 0x004fe400078e3cff */
[----:B---3--:R-:W-:Y:S02]  /*0b40*/  @P0 LOP3.LUT R9, R9, R22, RZ, 0x3c, !PT ;  /* 0x0000001609090212 */ /* 0x008fe400078e3cff */
[----:B------:R-:W-:-:S13]  /*0b50*/  R2P PR, R24.B1, 0x7f ;  /* 0x0000007f18007804 */ /* 0x000fda0000001000 */
[----:B------:R-:W-:Y:S02]  /*0b60*/  @P0 R2UR UR6, R12 ;  /* 0x000000000c0602ca */ /* 0x000fe400000e0000 */
[----:B------:R-:W-:-:S13]  /*0b70*/  @P0 R2UR UR7, R13 ;  /* 0x000000000d0702ca */ /* 0x000fda00000e0000 */
[----:B------:R-:W2:Y:S04]  /*0b80*/  @P0 LDG.E R23, desc[UR6][R16.64+0xa0] ;  /* 0x0000a00610170981 */ /* 0x000ea8000c1e1900 */
[----:B------:R-:W3:Y:S01]  /*0b90*/  @P0 LDG.E R22, desc[UR6][R16.64+0xb0] ;  /* 0x0000b00610160981 */ /* 0x000ee2000c1e1900 */
[C---:B------:R-:W-:Y:S02]  /*0ba0*/  @P0 R2UR UR8, R12.reuse ;  /* 0x000000000c0802ca */ /* 0x040fe400000e0000 */
[C---:B------:R-:W-:Y:S02]  /*0bb0*/  @P0 R2UR UR9, R13.reuse ;  /* 0x000000000d0902ca */ /* 0x040fe400000e0000 */
[----:B------:R-:W-:Y:S02]  /*0bc0*/  @P1 R2UR UR6, R12 ;  /* 0x000000000c0612ca */ /* 0x000fe400000e0000 */
[----:B------:R-:W-:-:S02]  /*0bd0*/  @P1 R2UR UR7, R13 ;  /* 0x000000000d0712ca */ /* 0x000fc400000e0000 */
[----:B------:R-:W-:Y:S02]  /*0be0*/  @P3 R2UR UR10, R12 ;  /* 0x000000000c0a32ca */ /* 0x000fe400000e0000 */
[----:B------:R-:W-:-:S05]  /*0bf0*/  @P3 R2UR UR11, R13 ;  /* 0x000000000d0b32ca */ /* 0x000fca00000e0000 */
[----:B------:R-:W4:Y:S01]  /*0c00*/  @P0 LDG.E R25, desc[UR8][R16.64+0xa4] ;  /* 0x0000a40810190981 */ /* 0x000f22000c1e1900 */
[C---:B------:R-:W-:Y:S02]  /*0c10*/  @P2 R2UR UR8, R12.reuse ;  /* 0x000000000c0822ca */ /* 0x040fe400000e0000 */
[C---:B------:R-:W-:Y:S01]  /*0c20*/  @P2 R2UR UR9, R13.reuse ;  /* 0x000000000d0922ca */ /* 0x040fe200000e0000 */
[----:B------:R-:W4:Y:S01]  /*0c30*/  @P1 LDG.E R26, desc[UR6][R16.64+0xc4] ;  /* 0x0000c406101a1981 */ /* 0x000f22000c1e1900 */
[----:B------:R-:W-:Y:S02]  /*0c40*/  @P0 R2UR UR6, R12 ;  /* 0x000000000c0602ca */ /* 0x000fe400000e0000 */
[----:B------:R-:W-:-:S09]  /*0c50*/  @P0 R2UR UR7, R13 ;  /* 0x000000000d0702ca */ /* 0x000fd200000e0000 */
        /* <DEDUP_REMOVED lines=11> */
[----:B----4-:R-:W-:-:S03]  /*0d10*/  @P1 LOP3.LUT R3, R3, R26, RZ, 0x3c, !PT ;  /* 0x0000001a03031212 */ /* 0x010fc600078e3cff */
[----:B------:R-:W4:Y:S01]  /*0d20*/  @P4 LDG.E R26, desc[UR10][R16.64+0x100] ;  /* 0x0001000a101a4981 */ /* 0x000f22000c1e1900 */
[----:B------:R-:W-:-:S07]  /*0d30*/  @P0 LOP3.LUT R8, R8, R25, RZ, 0x3c, !PT ;  /* 0x0000001908080212 */ /* 0x000fce00078e3cff */
[----:B------:R-:W4:Y:S01]  /*0d40*/  @P1 LDG.E R25, desc[UR8][R16.64+0xb4] ;  /* 0x0000b40810191981 */ /* 0x000f22000c1e1900 */
[----:B------:R-:W-:-:S04]  /*0d50*/  @P2 LOP3.LUT R3, R3, R28, RZ, 0x3c, !PT ;  /* 0x0000001c03032212 */ /* 0x000fc800078e3cff */
[----:B--2---:R-:W-:Y:S02]  /*0d60*/  @P3 LOP3.LUT R3, R3, R23, RZ, 0x3c, !PT ;  /* 0x0000001703033212 */ /* 0x004fe400078e3cff */
[----:B------:R-:W2:Y:S01]  /*0d70*/  @P0 LDG.E R23, desc[UR6][R16.64+0xac] ;  /* 0x0000ac0610170981 */ /* 0x000ea2000c1e1900 */
[----:B---3--:R-:W-:-:S03]  /*0d80*/  @P0 LOP3.LUT R9, R9, R22, RZ, 0x3c, !PT ;  /* 0x0000001609090212 */ /* 0x008fc600078e3cff */
[----:B------:R-:W3:Y:S01]  /*0d90*/  @P5 LDG.E R22, desc[UR12][R16.64+0x114] ;  /* 0x0001140c10165981 */ /* 0x000ee2000c1e1900 */
[C---:B------:R-:W-:Y:S02]  /*0da0*/  @P1 R2UR UR6, R12.reuse ;  /* 0x000000000c0612ca */ /* 0x040fe400000e0000 */
[C---:B------:R-:W-:Y:S02]  /*0db0*/  @P1 R2UR UR7, R13.reuse ;  /* 0x000000000d0712ca */ /* 0x040fe400000e0000 */
[----:B------:R-:W-:Y:S02]  /*0dc0*/  @P2 R2UR UR10, R12 ;  /* 0x000000000c0a22ca */ /* 0x000fe400000e0000 */
[----:B------:R-:W-:Y:S02]  /*0dd0*/  @P2 R2UR UR11, R13 ;  /* 0x000000000d0b22ca */ /* 0x000fe400000e0000 */
[----:B----4-:R-:W-:Y:S02]  /*0de0*/  @P4 LOP3.LUT R3, R3, R26, RZ, 0x3c, !PT ;  /* 0x0000001a03034212 */ /* 0x010fe400078e3cff */
[----:B------:R-:W-:-:S09]  /*0df0*/  @P1 LOP3.LUT R4, R4, R25, RZ, 0x3c, !PT ;  /* 0x0000001904041212 */ /* 0x000fd200078e3cff */
[----:B------:R-:W4:Y:S01]  /*0e00*/  @P2 LDG.E R25, desc[UR10][R16.64+0xc8] ;  /* 0x0000c80a10192981 */ /* 0x000f22000c1e1900 */
[----:B--2---:R-:W-:-:S03]  /*0e10*/  @P0 LOP3.LUT R2, R2, R23, RZ, 0x3c, !PT ;  /* 0x0000001702020212 */ /* 0x004fc600078e3cff */
[----:B------:R-:W2:Y:S01]  /*0e20*/  @P1 LDG.E R23, desc[UR6][R16.64+0xb8] ;  /* 0x0000b80610171981 */ /* 0x000ea2000c1e1900 */
[----:B---3--:R-:W-:-:S03]  /*0e30*/  @P5 LOP3.LUT R3, R3, R22, RZ, 0x3c, !PT ;  /* 0x0000001603035212 */ /* 0x008fc600078e3cff */
[----:B------:R-:W3:Y:S01]  /*0e40*/  @P1 LDG.E R22, desc[UR8][R16.64+0xbc] ;  /* 0x0000bc0810161981 */ /* 0x000ee2000c1e1900 */
[----:B------:R-:W-:Y:S02]  /*0e50*/  @P6 R2UR UR12, R12 ;  /* 0x000000000c0c62ca */ /* 0x000fe400000e0000 */
[C---:B------:R-:W-:Y:S02]  /*0e60*/  @P6 R2UR UR13, R13.reuse ;  /* 0x000000000d0d62ca */ /* 0x040fe400000e0000 */
[----:B------:R-:W-:Y:S02]  /*0e70*/  LOP3.LUT P0, RZ, R24, 0x8000, RZ, 0xc0, !PT ;  /* 0x0000800018ff7812 */ /* 0x000fe4000780c0ff */
[----:B------:R-:W-:Y:S02]  /*0e80*/  @P2 R2UR UR8, R12 ;  /* 0x000000000c0822ca */ /* 0x000fe400000e0000 */
[----:B------:R-:W-:-:S07]  /*0e90*/  @P2 R2UR UR9, R13 ;  /* 0x000000000d0922ca */ /* 0x000fce00000e0000 */
[----:B------:R-:W3:Y:S01]  /*0ea0*/  @P6 LDG.E R24, desc[UR12][R16.64+0x128] ;  /* 0x0001280c10186981 */ /* 0x000ee2000c1e1900 */
[----:B------:R-:W-:Y:S02]  /*0eb0*/  @P3 R2UR UR12, R12 ;  /* 0x000000000c0c32ca */ /* 0x000fe400000e0000 */
[----:B------:R-:W-:Y:S02]  /*0ec0*/  @P3 R2UR UR13, R13 ;  /* 0x000000000d0d32ca */ /* 0x000fe400000e0000 */
[----:B----4-:R-:W-:Y:S02]  /*0ed0*/  @P2 LOP3.LUT R4, R4, R25, RZ, 0x3c, !PT ;  /* 0x0000001904042212 */ /* 0x010fe400078e3cff */
[----:B------:R-:W4:Y:S09]  /*0ee0*/  @P2 LDG.E R25, desc[UR8][R16.64+0xcc] ;  /* 0x0000cc0810192981 */ /* 0x000f32000c1e1900 */
        /* <DEDUP_REMOVED lines=11> */
[----:B------:R-:W-:Y:S02]  /*0fa0*/  @P3 R2UR UR10, R12 ;  /* 0x000000000c0a32ca */ /* 0x000fe400000e0000 */
[----:B------:R-:W-:Y:S02]  /*0fb0*/  @P3 R2UR UR11, R13 ;  /* 0x000000000d0b32ca */ /* 0x000fe400000e0000 */
[----:B----4-:R-:W-:-:S07]  /*0fc0*/  @P2 LOP3.LUT R8, R8, R25, RZ, 0x3c, !PT ;  /* 0x0000001908082212 */ /* 0x010fce00078e3cff */
[----:B------:R-:W4:Y:S01]  /*0fd0*/  @P3 LDG.E R25, desc[UR8][R16.64+0xe0] ;  /* 0x0000e00810193981 */ /* 0x000f22000c1e1900 */
[----:B------:R-:W-:-:S03]  /*0fe0*/  @P3 LOP3.LUT R4, R4, R27, RZ, 0x3c, !PT ;  /* 0x0000001b04043212 */ /* 0x000fc600078e3cff */
        /* <DEDUP_REMOVED lines=61> */
[----:B------:R-:W-:-:S03]  /*13c0*/  @P6 LOP3.LUT R3, R3, R24, RZ, 0x3c, !PT ;  /* 0x0000001803036212 */ /* 0x000fc600078e3cff */
[----:B------:R-:W3:Y:S01]  /*13d0*/  @P0 LDG.E R24, desc[UR14][R16.64+0x13c] ;  /* 0x00013c0e10180981 */ /* 0x000ee2000c1e1900 */
[----:B----4-:R-:W-:-:S03]  /*13e0*/  @P6 LOP3.LUT R8, R8, R25, RZ, 0x3c, !PT ;  /* 0x0000001908086212 */ /* 0x010fc600078e3cff */
[----:B------:R-:W4:Y:S01]  /*13f0*/  @P0 LDG.E R25, desc[UR8][R16.64+0x130] ;  /* 0x0001300810190981 */ /* 0x000f22000c1e1900 */
[----:B------:R-:W-:-:S03]  /*1400*/  @P0 LOP3.LUT R4, R4, R27, RZ, 0x3c, !PT ;  /* 0x0000001b04040212 */ /* 0x000fc600078e3cff */
[----:B------:R-:W4:Y:S01]  /*1410*/  @P0 LDG.E R27, desc[UR12][R16.64+0x138] ;  /* 0x0001380c101b0981 */ /* 0x000f22000c1e1900 */
[----:B--2---:R-:W-:-:S03]  /*1420*/  @P5 LOP3.LUT R2, R2, R23, RZ, 0x3c, !PT ;  /* 0x0000001702025212 */ /* 0x004fc600078e3cff */
[----:B------:R-:W2:Y:S01]  /*1430*/  @P6 LDG.E R23, desc[UR6][R16.64+0x124] ;  /* 0x0001240610176981 */ /* 0x000ea2000c1e1900 */
[----:B---3--:R-:W-:-:S03]  /*1440*/  @P6 LOP3.LUT R9, R9, R22, RZ, 0x3c, !PT ;  /* 0x0000001609096212 */ /* 0x008fc600078e3cff */
[----:B------:R-:W3:Y:S01]  /*1450*/  @P0 LDG.E R22, desc[UR10][R16.64+0x134] ;  /* 0x0001340a10160981 */ /* 0x000ee2000c1e1900 */
[----:B------:R-:W-:-:S04]  /*1460*/  UIADD3 UR4, UPT, UPT, UR4, 0x10, URZ ;  /* 0x0000001004047890 */ /* 0x000fc8000fffe0ff */
[----:B------:R-:W-:Y:S01]  /*1470*/  UISETP.NE.AND UP0, UPT, UR4, 0x20, UPT ;  /* 0x000000200400788c */ /* 0x000fe2000bf05270 */
[----:B------:R-:W-:Y:S02]  /*1480*/  @P0 LOP3.LUT R3, R3, R24, RZ, 0x3c, !PT ;  /* 0x0000001803030212 */ /* 0x000fe400078e3cff */
[----:B----4-:R-:W-:Y:S02]  /*1490*/  @P0 LOP3.LUT R8, R8, R25, RZ, 0x3c, !PT ;  /* 0x0000001908080212 */ /* 0x010fe400078e3cff */
[----:B--2---:R-:W-:Y:S02]  /*14a0*/  @P6 LOP3.LUT R2, R2, R23, RZ, 0x3c, !PT ;  /* 0x0000001702026212 */ /* 0x004fe400078e3cff */
[----:B---3--:R-:W-:Y:S02]  /*14b0*/  @P0 LOP3.LUT R9, R9, R22, RZ, 0x3c, !PT ;  /* 0x0000001609090212 */ /* 0x008fe400078e3cff */
[----:B------:R-:W-:Y:S01]  /*14c0*/  @P0 LOP3.LUT R2, R2, R27, RZ, 0x3c, !PT ;  /* 0x0000001b02020212 */ /* 0x000fe200078e3cff */
[----:B------:R-:W-:Y:S06]  /*14d0*/  BRA.U UP0, `(.L_x_4) ;  /* 0xffffffed007c7547 */ /* 0x000fec000b83ffff */
[----:B------:R-:W-:-:S05]  /*14e0*/  VIADD R18, R18, 0x1 ;  /* 0x0000000112127836 */ /* 0x000fca0000000000 */
[----:B------:R-:W-:-:S13]  /*14f0*/  ISETP.NE.AND P0, PT, R18, 0x5, PT ;  /* 0x000000051200780c */ /* 0x000fda0003f05270 */
[----:B------:R-:W-:Y:S05]  /*1500*/  @P0 BRA `(.L_x_5) ;  /* 0xffffffec00600947 */ /* 0x000fea000383ffff */
[----:B------:R1:W-:Y:S01]  /*1510*/  STL.64 [R1+0x8], R8 ;  /* 0x0000080801007387 */ /* 0x0003e20000100a00 */
[----:B------:R-:W-:-:S03]  /*1520*/  ISETP.NE.U32.AND P0, PT, R21, 0x1, PT ;  /* 0x000000011500780c */ /* 0x000fc60003f05070 */
[----:B------:R1:W-:Y:S01]  /*1530*/  STL.64 [R1+0x10], R2 ;  /* 0x0000100201007387 */ /* 0x0003e20000100a00 */
[----:B------:R-:W-:-:S03]  /*1540*/  ISETP.NE.AND.EX P0, PT, RZ, RZ, PT, P0 ;  /* 0x000000ffff00720c */ /* 0x000fc60003f05300 */
[----:B------:R1:W-:Y:S10]  /*1550*/  STL [R1+0x4], R4 ;  /* 0x0000040401007387 */ /* 0x0003f40000100800 */
[----:B-1----:R-:W-:Y:S05]  /*1560*/  @!P0 BRA `(.L_x_3) ;  /* 0x0000002400d48947 */ /* 0x002fea0003800000 */
[----:B------:R-:W-:Y:S01]  /*1570*/  UMOV UR4, URZ ;  /* 0x000000ff00047c82 */ /* 0x000fe20008000000 */
[----:B------:R-:W-:Y:S01]  /*1580*/  IMAD.MOV.U32 R4, RZ, RZ, RZ ;  /* 0x000000ffff047224 */ /* 0x000fe200078e00ff */
[----:B------:R-:W-:Y:S01]  /*1590*/  CS2R R8, SRZ ;  /* 0x0000000000087805 */ /* 0x000fe2000001ff00 */
[----:B------:R-:W-:Y:S02]  /*15a0*/  IMAD.MOV.U32 R18, RZ, RZ, RZ ;  /* 0x000000ffff127224 */ /* 0x000fe400078e00ff */
[----:B------:R-:W-:Y:S02]  /*15b0*/  IMAD.MOV.U32 R2, RZ, RZ, RZ ;  /* 0x000000ffff027224 */ /* 0x000fe400078e00ff */
[----:B------:R-:W-:-:S07]  /*15c0*/  IMAD.U32 R3, RZ, RZ, UR4 ;  /* 0x00000004ff037e24 */ /* 0x000fce000f8e00ff */
.L_x_7:
[----:B------:R-:W-:-:S06]  /*15d0*/  IMAD R19, R18, 0x4, R1 ;  /* 0x0000000412137824 */ /* 0x000fcc00078e0201 */
[----:B------:R-:W5:Y:S01]  /*15e0*/  LDL R19, [R19+0x4] ;  /* 0x0000040013137983 */ /* 0x000f620000100800 */
[----:B------:R-:W-:Y:S01]  /*15f0*/  IMAD.SHL.U32 R20, R18, 0x20, RZ ;  /* 0x0000002012147824 */ /* 0x000fe200078e00ff */
[----:B------:R-:W-:-:S06]  /*1600*/  UMOV UR4, URZ ;  /* 0x000000ff00047c82 */ /* 0x000fcc0008000000 */
.L_x_6:
[----:B-----5:R-:W-:-:S04]  /*1610*/  SHF.R.U32.HI R24, RZ, UR4, R19 ;  /* 0x00000004ff187c19 */ /* 0x020fc80008011613 */
[----:B------:R-:W-:-:S04]  /*1620*/  LOP3.LUT R16, R24, 0x1, RZ, 0xc0, !PT ;  /* 0x0000000118107812 */ /* 0x000fc800078ec0ff */
[----:B------:R-:W-:Y:S01]  /*1630*/  ISETP.NE.U32.AND P0, PT, R16, 0x1, PT ;  /* 0x000000011000780c */ /* 0x000fe20003f05070 */
[----:B------:R-:W-:-:S04]  /*1640*/  VIADD R16, R20, UR4 ;  /* 0x0000000414107c36 */ /* 0x000fc80008000000 */
[----:B------:R-:W-:-:S04]  /*1650*/  IMAD R17, R16, 0x5, RZ ;  /* 0x0000000510117824 */ /* 0x000fc800078e02ff */
[----:B------:R-:W-:-:S04]  /*1660*/  IMAD.WIDE.U32 R16, R17, 0x4, R10 ;  /* 0x0000000411107825 */ /* 0x000fc800078e000a */
[C---:B------:R-:W-:Y:S02]  /*1670*/  @!P0 R2UR UR6, R12.reuse ;  /* 0x000000000c0682ca */ /* 0x040fe400000e0000 */
        /* <DEDUP_REMOVED lines=287> */
[----:B------:R1:W-:Y:S01]  /*2870*/  STL [R1+0x4], R4 ;  /* 0x0000040401007387 */ /* 0x0003e20000100800 */
[----:B------:R-:W-:-:S03]  /*2880*/  ISETP.NE.AND.EX P0, PT, RZ, RZ, PT, P0 ;  /* 0x000000ffff00720c */ /* 0x000fc60003f05300 */
[----:B------:R1:W-:Y:S10]  /*2890*/  STL.64 [R1+0x10], R2 ;  /* 0x0000100201007387 */ /* 0x0003f40000100a00 */
[----:B------:R-:W-:Y:S05]  /*28a0*/  @P0 BRA `(.L_x_3) ;  /* 0x0000001400040947 */ /* 0x000fea0003800000 */
[----:B------:R-:W-:Y:S01]  /*28b0*/  UMOV UR4, URZ ;  /* 0x000000ff00047c82 */ /* 0x000fe20008000000 */
[----:B-1----:R-:W-:Y:S01]  /*28c0*/  IMAD.MOV.U32 R4, RZ, RZ, RZ ;  /* 0x000000ffff047224 */ /* 0x002fe200078e00ff */
[----:B------:R-:W-:Y:S01]  /*28d0*/  CS2R R8, SRZ ;  /* 0x0000000000087805 */ /* 0x000fe2000001ff00 */
[----:B------:R-:W-:Y:S02]  /*28e0*/  IMAD.MOV.U32 R18, RZ, RZ, RZ ;  /* 0x000000ffff127224 */ /* 0x000fe400078e00ff */
[----:B------:R-:W-:Y:S02]  /*28f0*/  IMAD.MOV.U32 R2, RZ, RZ, RZ ;  /* 0x000000ffff027224 */ /* 0x000fe400078e00ff */
[----:B------:R-:W-:-:S07]  /*2900*/  IMAD.U32 R3, RZ, RZ, UR4 ;  /* 0x00000004ff037e24 */ /* 0x000fce000f8e00ff */
.L_x_9:
[----:B------:R-:W-:-:S06]  /*2910*/  IMAD R19, R18, 0x4, R1 ;  /* 0x0000000412137824 */ /* 0x000fcc00078e0201 */
[----:B------:R-:W5:Y:S01]  /*2920*/  LDL R19, [R19+0x4] ;  /* 0x0000040013137983 */ /* 0x000f620000100800 */
[----:B------:R-:W-:Y:S01]  /*2930*/  IMAD.SHL.U32 R20, R18, 0x20, RZ ;  /* 0x0000002012147824 */ /* 0x000fe200078e00ff */
[----:B------:R-:W-:-:S06]  /*2940*/  UMOV UR4, URZ ;  /* 0x000000ff00047c82 */ /* 0x000fcc0008000000 */
.L_x_8:
[----:B-----5:R-:W-:-:S04]  /*2950*/  SHF.R.U32.HI R24, RZ, UR4, R19 ;  /* 0x00000004ff187c19 */ /* 0x020fc80008011613 */
[----:B------:R-:W-:-:S04]  /*2960*/  LOP3.LUT R16, R24, 0x1, RZ, 0xc0, !PT ;  /* 0x0000000118107812 */ /* 0x000fc800078ec0ff */
[----:B------:R-:W-:Y:S01]  /*2970*/  ISETP.NE.U32.AND P0, PT, R16, 0x1, PT ;  /* 0x000000011000780c */ /* 0x000fe20003f05070 */
[----:B------:R-:W-:-:S03]  /*2980*/  VIADD R16, R20, UR4 ;  /* 0x0000000414107c36 */ /* 0x000fc60008000000 */
[----:B------:R-:W-:Y:S01]  /*2990*/  R2P PR, R24, 0x7e ;  /* 0x0000007e18007804 */ /* 0x000fe20000000000 */
[----:B------:R-:W-:-:S04]  /*29a0*/  IMAD R17, R16, 0x5, RZ ;  /* 0x0000000510117824 */ /* 0x000fc800078e02ff */
[----:B------:R-:W-:-:S04]  /*29b0*/  IMAD.WIDE.U32 R16, R17, 0x4, R10 ;  /* 0x0000000411107825 */ /* 0x000fc800078e000a */
[C---:B------:R-:W-:Y:S02]  /*29c0*/  @!P0 R2UR UR6, R12.reuse ;  /* 0x000000000c0682ca */ /* 0x040fe400000e0000 */
[C---:B------:R-:W-:Y:S02]  /*29d0*/  @!P0 R2UR UR7, R13.reuse ;  /* 0x000000000d0782ca */ /* 0x040fe400000e0000 */
[C---:B------:R-:W-:Y:S02]  /*29e0*/  @!P0 R2UR UR8, R12.reuse ;  /* 0x000000000c0882ca */ /* 0x040fe400000e0000 */
[C---:B------:R-:W-:Y:S02]  /*29f0*/  @!P0 R2UR UR9, R13.reuse ;  /* 0x000000000d0982ca */ /* 0x040fe400000e0000 */
[----:B------:R-:W-:Y:S02]  /*2a00*/  @!P0 R2UR UR10, R12 ;  /* 0x000000000c0a82ca */ /* 0x000fe400000e0000 */
[----:B------:R-:W-:-:S02]  /*2a10*/  @!P0 R2UR UR11, R13 ;  /* 0x000000000d0b82ca */ /* 0x000fc400000e0000 */
[C---:B------:R-:W-:Y:S02]  /*2a20*/  @P1 R2UR UR12, R12.reuse ;  /* 0x000000000c0c12ca */ /* 0x040fe400000e0000 */
[----:B------:R-:W-:Y:S01]  /*2a30*/  @P1 R2UR UR13, R13 ;  /* 0x000000000d0d12ca */ /* 0x000fe200000e0000 */
[----:B------:R-:W2:Y:S04]  /*2a40*/  @!P0 LDG.E R21, desc[UR6][R16.64] ;  /* 0x0000000610158981 */ /* 0x000ea8000c1e1900 */
[----:B------:R-:W3:Y:S04]  /*2a50*/  @!P0 LDG.E R23, desc[UR8][R16.64+0x4] ;  /* 0x0000040810178981 */ /* 0x000ee8000c1e1900 */
[----:B------:R-:W4:Y:S01]  /*2a60*/  @!P0 LDG.E R22, desc[UR10][R16.64+0x8] ;  /* 0x0000080a10168981 */ /* 0x000f22000c1e1900 */
[----:B------:R-:W-:-:S02]  /*2a70*/  @P1 R2UR UR10, R12 ;  /* 0x000000000c0a12ca */ /* 0x000fc400000e0000 */
[----:B------:R-:W-:Y:S01]  /*2a80*/  @P1 R2UR UR11, R13 ;  /* 0x000000000d0b12ca */ /* 0x000fe200000e0000 */
[----:B------:R-:W4:Y:S01]  /*2a90*/  @P1 LDG.E R25, desc[UR12][R16.64+0x14] ;  /* 0x0000140c10191981 */ /* 0x000f22000c1e1900 */
[----:B--2---:R-:W-:-:S11]  /*2aa0*/  @!P0 LOP3.LUT R4, R4, R21, RZ, 0x3c, !PT ;  /* 0x0000001504048212 */ /* 0x004fd600078e3cff */
[----:B------:R-:W2:Y:S01]  /*2ab0*/  @P1 LDG.E R26, desc[UR10][R16.64+0x24] ;  /* 0x0000240a101a1981 */ /* 0x000ea2000c1e1900 */
[----:B---3--:R-:W-:-:S03]  /*2ac0*/  @!P0 LOP3.LUT R8, R8, R23, RZ, 0x3c, !PT ;  /* 0x0000001708088212 */ /* 0x008fc600078e3cff */
[----:B------:R-:W3:Y:S01]  /*2ad0*/  @!P0 LDG.E R21, desc[UR6][R16.64+0xc] ;  /* 0x00000c0610158981 */ /* 0x000ee2000c1e1900 */
[----:B----4-:R-:W-:-:S03]  /*2ae0*/  @!P0 LOP3.LUT R9, R9, R22, RZ, 0x3c, !PT ;  /* 0x0000001609098212 */ /* 0x010fc600078e3cff */
[----:B------:R-:W4:Y:S04]  /*2af0*/  @P1 LDG.E R23, desc[UR10][R16.64+0x18] ;  /* 0x0000180a10171981 */ /* 0x000f28000c1e1900 */
[----:B------:R-:W2:Y:S01]  /*2b00*/  @!P0 LDG.E R22, desc[UR8][R16.64+0x10] ;  /* 0x0000100810168981 */ /* 0x000ea2000c1e1900 */
[C---:B------:R-:W-:Y:S02]  /*2b10*/  @P2 R2UR UR12, R12.reuse ;  /* 0x000000000c0c22ca */ /* 0x040fe400000e0000 */
[C---:B------:R-:W-:Y:S02]  /*2b20*/  @P2 R2UR UR13, R13.reuse ;  /* 0x000000000d0d22ca */ /* 0x040fe400000e0000 */
[----:B------:R-:W-:Y:S02]  /*2b30*/  @P1 R2UR UR6, R12 ;  /* 0x000000000c0612ca */ /* 0x000fe400000e0000 */
[----:B------:R-:W-:-:S02]  /*2b40*/  @P1 R2UR UR7, R13 ;  /* 0x000000000d0712ca */ /* 0x000fc400000e0000 */
[----:B------:R-:W-:Y:S02]  /*2b50*/  @P1 R2UR UR8, R12 ;  /* 0x000000000c0812ca */ /* 0x000fe400000e0000 */
[----:B------:R-:W-:Y:S02]  /*2b60*/  @P1 R2UR UR9, R13 ;  /* 0x000000000d0912ca */ /* 0x000fe400000e0000 */
[----:B---3--:R-:W-:-:S11]  /*2b70*/  @!P0 LOP3.LUT R2, R2, R21, RZ, 0x3c, !PT ;  /* 0x0000001502028212 */ /* 0x008fd600078e3cff */
[----:B------:R-:W3:Y:S01]  /*2b80*/  @P1 LDG.E R21, desc[UR8][R16.64+0x20] ;  /* 0x0000200810151981 */ /* 0x000ee2000c1e1900 */
[----:B----4-:R-:W-:-:S03]  /*2b90*/  @P1 LOP3.LUT R8, R8, R23, RZ, 0x3c, !PT ;  /* 0x0000001708081212 */ /* 0x010fc600078e3cff */
[----:B------:R-:W4:Y:S01]  /*2ba0*/  @P2 LDG.E R23, desc[UR12][R16.64+0x2c] ;  /* 0x00002c0c10172981 */ /* 0x000f22000c1e1900 */
[----:B--2---:R-:W-:-:S03]  /*2bb0*/  @!P0 LOP3.LUT R3, R3, R22, RZ, 0x3c, !PT ;  /* 0x0000001603038212 */ /* 0x004fc600078e3cff */
[----:B------:R-:W2:Y:S01]  /*2bc0*/  @P1 LDG.E R22, desc[UR6][R16.64+0x1c] ;  /* 0x00001c0610161981 */ /* 0x000ea2000c1e1900 */
[----:B------:R-:W-:Y:S02]  /*2bd0*/  @P1 LOP3.LUT R4, R4, R25, RZ, 0x3c, !PT ;  /* 0x0000001904041212 */ /* 0x000fe400078e3cff */
[C---:B------:R-:W-:Y:S01]  /*2be0*/  @P2 R2UR UR6, R12.reuse ;  /* 0x000000000c0622ca */ /* 0x040fe200000e0000 */
[----:B------:R-:W2:Y:S01]  /*2bf0*/  @P2 LDG.E R25, desc[UR12][R16.64+0x28] ;  /* 0x0000280c10192981 */ /* 0x000ea2000c1e1900 */
[C---:B------:R-:W-:Y:S02]  /*2c00*/  @P3 R2UR UR12, R12.reuse ;  /* 0x000000000c0c32ca */ /* 0x040fe400000e0000 */
[C---:B------:R-:W-:Y:S02]  /*2c10*/  @P3 R2UR UR13, R13.reuse ;  /* 0x000000000d0d32ca */ /* 0x040fe400000e0000 */
[----:B------:R-:W-:Y:S02]  /*2c20*/  @P2 R2UR UR7, R13 ;  /* 0x000000000d0722ca */ /* 0x000fe400000e0000 */
[----:B------:R-:W-:-:S02]  /*2c30*/  @P2 R2UR UR8, R12 ;  /* 0x000000000c0822ca */ /* 0x000fc400000e0000 */
[C---:B------:R-:W-:Y:S02]  /*2c40*/  @P2 R2UR UR9, R13.reuse ;  /* 0x000000000d0922ca */ /* 0x040fe400000e0000 */
[----:B------:R-:W-:Y:S02]  /*2c50*/  @P2 R2UR UR10, R12 ;  /* 0x000000000c0a22ca */ /* 0x000fe400000e0000 */
[----:B------:R-:W-:Y:S02]  /*2c60*/  @P2 R2UR UR11, R13 ;  /* 0x000000000d0b22ca */ /* 0x000fe400000e0000 */
[----:B---3--:R-:W-:-:S07]  /*2c70*/  @P1 LOP3.LUT R2, R2, R21, RZ, 0x3c, !PT ;  /* 0x0000001502021212 */ /* 0x008fce00078e3cff */
[----:B------:R-:W3:Y:S01]  /*2c80*/  @P2 LDG.E R21, desc[UR8][R16.64+0x34] ;  /* 0x0000340810152981 */ /* 0x000ee2000c1e1900 */
[----:B----4-:R-:W-:-:S03]  /*2c90*/  @P2 LOP3.LUT R8, R8, R23, RZ, 0x3c, !PT ;  /* 0x0000001708082212 */ /* 0x010fc600078e3cff */
[----:B------:R-:W4:Y:S01]  /*2ca0*/  @P3 LDG.E R23, desc[UR12][R16.64+0x3c] ;  /* 0x00003c0c10173981 */ /* 0x000f22000c1e1900 */
[----:B--2---:R-:W-:-:S03]  /*2cb0*/  @P1 LOP3.LUT R9, R9, R22, RZ, 0x3c, !PT ;  /* 0x0000001609091212 */ /* 0x004fc600078e3cff */
        /* <DEDUP_REMOVED lines=8> */
[----:B------:R-:W-:Y:S02]  /*2d40*/  @P3 R2UR UR11, R13 ;  /* 0x000000000d0b32ca */ /* 0x000fe400000e0000 */
[----:B------:R-:W-:Y:S02]  /*2d50*/  @P2 LOP3.LUT R4, R4, R25, RZ, 0x3c, !PT ;  /* 0x0000001904042212 */ /* 0x000fe400078e3cff */
[----:B------:R-:W-:Y:S02]  /*2d60*/  @P4 R2UR UR12, R12 ;  /* 0x000000000c0c42ca */ /* 0x000fe400000e0000 */
[----:B---3--:R-:W-:Y:S02]  /*2d70*/  @P2 LOP3.LUT R2, R2, R21, RZ, 0x3c, !PT ;  /* 0x0000001502022212 */ /* 0x008fe400078e3cff */
[----:B------:R-:W3:Y:S01]  /*2d80*/  @P3 LDG.E R21, desc[UR6][R16.64+0x40] ;  /* 0x0000400610153981 */ /* 0x000ee2000c1e1900 */
[----:B----4-:R-:W-:-:S04]  /*2d90*/  @P3 LOP3.LUT R4, R4, R23, RZ, 0x3c, !PT ;  /* 0x0000001704043212 */ /* 0x010fc800078e3cff */
[----:B------:R-:W4:Y:S01]  /*2da0*/  @P3 LDG.E R23, desc[UR10][R16.64+0x48] ;  /* 0x0000480a10173981 */ /* 0x000f22000c1e1900 */
[----:B--2---:R-:W-:-:S03]  /*2db0*/  @P2 LOP3.LUT R9, R9, R22, RZ, 0x3c, !PT ;  /* 0x0000001609092212 */ /* 0x004fc600078e3cff */
[----:B------:R-:W2:Y:S01]  /*2dc0*/  @P3 LDG.E R22, desc[UR8][R16.64+0x44] ;  /* 0x0000440810163981 */ /* 0x000ea2000c1e1900 */
[C---:B------:R-:W-:Y:S02]  /*2dd0*/  @P4 R2UR UR13, R13.reuse ;  /* 0x000000000d0d42ca */ /* 0x040fe400000e0000 */
[----:B------:R-:W-:Y:S02]  /*2de0*/  @P4 R2UR UR8, R12 ;  /* 0x000000000c0842ca */ /* 0x000fe400000e0000 */
[----:B------:R-:W-:-:S09]  /*2df0*/  @P4 R2UR UR9, R13 ;  /* 0x000000000d0942ca */ /* 0x000fd200000e0000 */
[----:B------:R-:W2:Y:S01]  /*2e00*/  @P4 LDG.E R25, desc[UR12][R16.64+0x50] ;  /* 0x0000500c10194981 */ /* 0x000ea2000c1e1900 */
[----:B------:R-:W-:Y:S02]  /*2e10*/  @P5 R2UR UR12, R12 ;  /* 0x000000000c0c52ca */ /* 0x000fe400000e0000 */
[----:B------:R-:W-:Y:S02]  /*2e20*/  @P5 R2UR UR13, R13 ;  /* 0x000000000d0d52ca */ /* 0x000fe400000e0000 */
[----:B---3--:R-:W-:Y:S02]  /*2e30*/  @P3 LOP3.LUT R8, R8, R21, RZ, 0x3c, !PT ;  /* 0x0000001508083212 */ /* 0x008fe400078e3cff */
[----:B------:R-:W3:Y:S01]  /*2e40*/  @P4 LDG.E R21, desc[UR8][R16.64+0x54] ;  /* 0x0000540810154981 */ /* 0x000ee2000c1e1900 */
[----:B----4-:R-:W-:-:S08]  /*2e50*/  @P3 LOP3.LUT R2, R2, R23, RZ, 0x3c, !PT ;  /* 0x0000001702023212 */ /* 0x010fd000078e3cff */
[----:B------:R-:W4:Y:S01]  /*2e60*/  @P5 LDG.E R23, desc[UR12][R16.64+0x64] ;  /* 0x0000640c10175981 */ /* 0x000f22000c1e1900 */
[----:B--2---:R-:W-:-:S03]  /*2e70*/  @P3 LOP3.LUT R9, R9, R22, RZ, 0x3c, !PT ;  /* 0x0000001609093212 */ /* 0x004fc600078e3cff */
[----:B------:R-:W2:Y:S01]  /*2e80*/  @P3 LDG.E R22, desc[UR6][R16.64+0x4c] ;  /* 0x00004c0610163981 */ /* 0x000ea2000c1e1900 */
[C---:B------:R-:W-:Y:S02]  /*2e90*/  @P4 R2UR UR10, R12.reuse ;  /* 0x000000000c0a42ca */ /* 0x040fe400000e0000 */
[----:B------:R-:W-:Y:S02]  /*2ea0*/  @P4 R2UR UR11, R13 ;  /* 0x000000000d0b42ca */ /* 0x000fe400000e0000 */
[----:B------:R-:W-:Y:S02]  /*2eb0*/  @P2 LOP3.LUT R3, R3, R26, RZ, 0x3c, !PT ;  /* 0x0000001a03032212 */ /* 0x000fe400078e3cff */
[----:B------:R-:W-:Y:S02]  /*2ec0*/  @P4 R2UR UR6, R12 ;  /* 0x000000000c0642ca */ /* 0x000fe400000e0000 */
[----:B------:R-:W-:-:S07]  /*2ed0*/  @P4 R2UR UR7, R13 ;  /* 0x000000000d0742ca */ /* 0x000fce00000e0000 */
[----:B------:R-:W2:Y:S01]  /*2ee0*/  @P4 LDG.E R26, desc[UR10][R16.64+0x58] ;  /* 0x0000580a101a4981 */ /* 0x000ea2000c1e1900 */
[----:B------:R-:W-:Y:S02]  /*2ef0*/  @P5 R2UR UR10, R12 ;  /* 0x000000000c0a52ca */ /* 0x000fe400000e0000 */
[----:B------:R-:W-:Y:S02]  /*2f00*/  @P5 R2UR UR11, R13 ;  /* 0x000000000d0b52ca */ /* 0x000fe400000e0000 */
[----:B------:R-:W-:Y:S02]  /*2f10*/  @P4 LOP3.LUT R4, R4, R25, RZ, 0x3c, !PT ;  /* 0x0000001904044212 */ /* 0x000fe400078e3cff */
[----:B---3--:R-:W-:Y:S02]  /*2f20*/  @P4 LOP3.LUT R8, R8, R21, RZ, 0x3c, !PT ;  /* 0x0000001508084212 */ /* 0x008fe400078e3cff */
[----:B------:R-:W3:Y:S01]  /*2f30*/  @P4 LDG.E R21, desc[UR6][R16.64+0x5c] ;  /* 0x00005c0610154981 */ /* 0x000ee2000c1e1900 */
[----:B----4-:R-:W-:-:S06]  /*2f40*/  @P5 LOP3.LUT R4, R4, R23, RZ, 0x3c, !PT ;  /* 0x0000001704045212 */ /* 0x010fcc00078e3cff */
[----:B------:R-:W4:Y:S01]  /*2f50*/  @P5 LDG.E R23, desc[UR10][R16.64+0x68] ;  /* 0x0000680a10175981 */ /* 0x000f22000c1e1900 */
[----:B--2---:R-:W-:-:S03]  /*2f60*/  @P3 LOP3.LUT R3, R3, R22, RZ, 0x3c, !PT ;  /* 0x0000001603033212 */ /* 0x004fc600078e3cff */
[----:B------:R-:W2:Y:S01]  /*2f70*/  @P4 LDG.E R22, desc[UR8][R16.64+0x60] ;  /* 0x0000600810164981 */ /* 0x000ea2000c1e1900 */
[C---:B------:R-:W-:Y:S02]  /*2f80*/  @P6 R2UR UR12, R12.reuse ;  /* 0x000000000c0c62ca */ /* 0x040fe400000e0000 */
[C---:B------:R-:W-:Y:S02]  /*2f90*/  @P6 R2UR UR13, R13.reuse ;  /* 0x000000000d0d62ca */ /* 0x040fe400000e0000 */
[C---:B------:R-:W-:Y:S02]  /*2fa0*/  @P5 R2UR UR6, R12.reuse ;  /* 0x000000000c0652ca */ /* 0x040fe400000e0000 */
[C---:B------:R-:W-:Y:S02]  /*2fb0*/  @P5 R2UR UR7, R13.reuse ;  /* 0x000000000d0752ca */ /* 0x040fe400000e0000 */
[----:B------:R-:W-:Y:S02]  /*2fc0*/  @P5 R2UR UR8, R12 ;  /* 0x000000000c0852ca */ /* 0x000fe400000e0000 */
[----:B------:R-:W-:-:S02]  /*2fd0*/  @P5 R2UR UR9, R13 ;  /* 0x000000000d0952ca */ /* 0x000fc400000e0000 */
[----:B------:R-:W-:Y:S02]  /*2fe0*/  @P4 LOP3.LUT R9, R9, R26, RZ, 0x3c, !PT ;  /* 0x0000001a09094212 */ /* 0x000fe400078e3cff */
[----:B------:R-:W2:Y:S01]  /*2ff0*/  @P5 LDG.E R26, desc[UR10][R16.64+0x74] ;  /* 0x0000740a101a5981 */ /* 0x000ea2000c1e1900 */
[----:B---3--:R-:W-:-:S03]  /*3000*/  @P4 LOP3.LUT R2, R2, R21, RZ, 0x3c, !PT ;  /* 0x0000001502024212 */ /* 0x008fc600078e3cff */
[----:B------:R-:W3:Y:S01]  /*3010*/  @P6 LDG.E R25, desc[UR12][R16.64+0x78] ;  /* 0x0000780c10196981 */ /* 0x000ee2000c1e1900 */
[----:B----4-:R-:W-:-:S04]  /*3020*/  @P5 LOP3.LUT R8, R8, R23, RZ, 0x3c, !PT ;  /* 0x0000001708085212 */ /* 0x010fc800078e3cff */
[----:B------:R-:W4:Y:S01]  /*3030*/  @P5 LDG.E R21, desc[UR8][R16.64+0x70] ;  /* 0x0000700810155981 */ /* 0x000f22000c1e1900 */
[----:B--2---:R-:W-:-:S03]  /*3040*/  @P4 LOP3.LUT R3, R3, R22, RZ, 0x3c, !PT ;  /* 0x0000001603034212 */ /* 0x004fc600078e3cff */
[----:B------:R-:W2:Y:S04]  /*3050*/  @P6 LDG.E R23, desc[UR12][R16.64+0x7c] ;  /* 0x00007c0c10176981 */ /* 0x000ea8000c1e1900 */
[----:B------:R-:W3:Y:S01]  /*3060*/  @P5 LDG.E R22, desc[UR6][R16.64+0x6c] ;  /* 0x00006c0610165981 */ /* 0x000ee2000c1e1900 */
[----:B------:R-:W-:Y:S02]  /*3070*/  LOP3.LUT P0, RZ, R24, 0x80, RZ, 0xc0, !PT ;  /* 0x0000008018ff7812 */ /* 0x000fe4000780c0ff */
[C---:B------:R-:W-:Y:S02]  /*3080*/  @P6 R2UR UR6, R12.reuse ;  /* 0x000000000c0662ca */ /* 0x040fe400000e0000 */
[----:B------:R-:W-:Y:S02]  /*3090*/  @P6 R2UR UR7, R13 ;  /* 0x000000000d0762ca */ /* 0x000fe400000e0000 */
[----:B------:R-:W-:-:S02]  /*30a0*/  @P6 R2UR UR8, R12 ;  /* 0x000000000c0862ca */ /* 0x000fc400000e0000 */
[C---:B------:R-:W-:Y:S02]  /*30b0*/  @P6 R2UR UR9, R13.reuse ;  /* 0x000000000d0962ca */ /* 0x040fe400000e0000 */
[C---:B------:R-:W-:Y:S02]  /*30c0*/  @P6 R2UR UR10, R12.reuse ;  /* 0x000000000c0a62ca */ /* 0x040fe400000e0000 */
[C---:B------:R-:W-:Y:S02]  /*30d0*/  @P6 R2UR UR11, R13.reuse ;  /* 0x000000000d0b62ca */ /* 0x040fe400000e0000 */
[----:B------:R-:W-:Y:S02]  /*30e0*/  @P0 R2UR UR12, R12 ;  /* 0x000000000c0c02ca */ /* 0x000fe400000e0000 */
[----:B------:R-:W-:Y:S02]  /*30f0*/  @P0 R2UR UR13, R13 ;  /* 0x000000000d0d02ca */ /* 0x000fe400000e0000 */
[----:B------:R-:W-:-:S07]  /*3100*/  @P5 LOP3.LUT R3, R3, R26, RZ, 0x3c, !PT ;  /* 0x0000001a03035212 */ /* 0x000fce00078e3cff */
[----:B------:R-:W3:Y:S01]  /*3110*/  @P6 LDG.E R26, desc[UR10][R16.64+0x88] ;  /* 0x0000880a101a6981 */ /* 0x000ee2000c1e1900 */
[----:B----4-:R-:W-:-:S03]  /*3120*/  @P5 LOP3.LUT R2, R2, R21, RZ, 0x3c, !PT ;  /* 0x0000001502025212 */ /* 0x010fc600078e3cff */
        /* <DEDUP_REMOVED lines=14> */
[----:B----4-:R-:W-:-:S03]  /*3210*/  @P6 LOP3.LUT R2, R2, R21, RZ, 0x3c, !PT ;  /* 0x0000001502026212 */ /* 0x010fc600078e3cff */
        /* <DEDUP_REMOVED lines=12> */
[----:B------:R-:W2:Y:S01]  /*32e0*/  @P0 LDG.E R21, desc[UR6][R16.64+0xa0] ;  /* 0x0000a00610150981 */ /* 0x000ea2000c1e1900 */
[C---:B------:R-:W-:Y:S02]  /*32f0*/  @P0 R2UR UR8, R12.reuse ;  /* 0x000000000c0802ca */ /* 0x040fe400000e0000 */
[C---:B------:R-:W-:Y:S02]  /*3300*/  @P0 R2UR UR9, R13.reuse ;  /* 0x000000000d0902ca */ /* 0x040fe400000e0000 */
[----:B------:R-:W-:Y:S02]  /*3310*/  @P1 R2UR UR12, R12 ;  /* 0x000000000c0c12ca */ /* 0x000fe400000e0000 */
[----:B------:R-:W-:-:S09]  /*3320*/  @P1 R2UR UR13, R13 ;  /* 0x000000000d0d12ca */ /* 0x000fd200000e0000 */
[----:B------:R-:W3:Y:S04]  /*3330*/  @P0 LDG.E R22, desc[UR8][R16.64+0xa8] ;  /* 0x0000a80810160981 */ /* 0x000ee8000c1e1900 */
[----:B------:R-:W4:Y:S01]  /*3340*/  @P1 LDG.E R23, desc[UR12][R16.64+0xb4] ;  /* 0x0000b40c10171981 */ /* 0x000f22000c1e1900 */
[----:B------:R-:W-:Y:S02]  /*3350*/  @P0 R2UR UR10, R12 ;  /* 0x000000000c0a02ca */ /* 0x000fe400000e0000 */
[----:B--2---:R-:W-:Y:S02]  /*3360*/  @P0 LOP3.LUT R4, R4, R21, RZ, 0x3c, !PT ;  /* 0x0000001504040212 */ /* 0x004fe400078e3cff */
[----:B------:R-:W2:Y:S01]  /*3370*/  @P0 LDG.E R21, desc[UR6][R16.64+0xa4] ;  /* 0x0000a40610150981 */ /* 0x000ea2000c1e1900 */
[----:B------:R-:W-:-:S02]  /*3380*/  @P0 R2UR UR11, R13 ;  /* 0x000000000d0b02ca */ /* 0x000fc400000e0000 */
        /* <DEDUP_REMOVED lines=12> */
[C---:B------:R-:W-:Y:S02]  /*3450*/  @P2 R2UR UR13, R13.reuse ;  /* 0x000000000d0d22ca */ /* 0x040fe400000e0000 */
[C---:B------:R-:W-:Y:S02]  /*3460*/  @P1 R2UR UR6, R12.reuse ;  /* 0x000000000c0612ca */ /* 0x040fe400000e0000 */
[----:B------:R-:W-:Y:S02]  /*3470*/  @P1 R2UR UR7, R13 ;  /* 0x000000000d0712ca */ /* 0x000fe400000e0000 */
[----:B------:R-:W-:Y:S02]  /*3480*/  @P1 R2UR UR10, R12 ;  /* 0x000000000c0a12ca */ /* 0x000fe400000e0000 */
[----:B------:R-:W-:-:S02]  /*3490*/  @P0 LOP3.LUT R3, R3, R26, RZ, 0x3c, !PT ;  /* 0x0000001a03030212 */ /* 0x000fc400078e3cff */
[----:B------:R-:W-:-:S03]  /*34a0*/  @P1 R2UR UR11, R13 ;  /* 0x000000000d0b12ca */ /* 0x000fc600000e0000 */
[----:B------:R-:W2:Y:S01]  /*34b0*/  @P2 LDG.E R26, desc[UR12][R16.64+0xd8] ;  /* 0x0000d80c101a2981 */ /* 0x000ea2000c1e1900 */
[----:B------:R-:W-:Y:S02]  /*34c0*/  @P3 R2UR UR12, R12 ;  /* 0x000000000c0c32ca */ /* 0x000fe400000e0000 */
[----:B------:R-:W-:Y:S02]  /*34d0*/  @P3 R2UR UR13, R13 ;  /* 0x000000000d0d32ca */ /* 0x000fe400000e0000 */
[----:B---3--:R-:W-:Y:S02]  /*34e0*/  @P1 LOP3.LUT R3, R3, R22, RZ, 0x3c, !PT ;  /* 0x0000001603031212 */ /* 0x008fe400078e3cff */
[----:B------:R-:W3:Y:S01]  /*34f0*/  @P1 LDG.E R22, desc[UR8][R16.64+0xbc] ;  /* 0x0000bc0810161981 */ /* 0x000ee2000c1e1900 */
[----:B----4-:R-:W-:-:S03]  /*3500*/  @P2 LOP3.LUT R4, R4, R23, RZ, 0x3c, !PT ;  /* 0x0000001704042212 */ /* 0x010fc600078e3cff */
[----:B------:R-:W4:Y:S05]  /*3510*/  @P1 LDG.E R23, desc[UR10][R16.64+0xc0] ;  /* 0x0000c00a10171981 */ /* 0x000f2a000c1e1900 */
        /* <DEDUP_REMOVED lines=9> */
[C---:B------:R-:W-:Y:S02]  /*35b0*/  @P4 R2UR UR12, R12.reuse ;  /* 0x000000000c0c42ca */ /* 0x040fe400000e0000 */
[C---:B------:R-:W-:Y:S02]  /*35c0*/  @P4 R2UR UR13, R13.reuse ;  /* 0x000000000d0d42ca */ /* 0x040fe400000e0000 */
[----:B------:R-:W-:Y:S02]  /*35d0*/  @P2 R2UR UR10, R12 ;  /* 0x000000000c0a22ca */ /* 0x000fe400000e0000 */
[----:B------:R-:W-:Y:S02]  /*35e0*/  @P2 R2UR UR11, R13 ;  /* 0x000000000d0b22ca */ /* 0x000fe400000e0000 */
[----:B---3--:R-:W-:Y:S02]  /*35f0*/  @P1 LOP3.LUT R9, R9, R22, RZ, 0x3c, !PT ;  /* 0x0000001609091212 */ /* 0x008fe400078e3cff */
[----:B------:R-:W3:Y:S01]  /*3600*/  @P2 LDG.E R22, desc[UR8][R16.64+0xd0] ;  /* 0x0000d00810162981 */ /* 0x000ee2000c1e1900 */
[----:B------:R-:W-:-:S03]  /*3610*/  LOP3.LUT P0, RZ, R24, 0x8000, RZ, 0xc0, !PT ;  /* 0x0000800018ff7812 */ /* 0x000fc6000780c0ff */
[----:B------:R-:W3:Y:S01]  /*3620*/  @P3 LDG.E R24, desc[UR14][R16.64+0xec] ;  /* 0x0000ec0e10183981 */ /* 0x000ee2000c1e1900 */
[----:B----4-:R-:W-:Y:S02]  /*3630*/  @P1 LOP3.LUT R2, R2, R23, RZ, 0x3c, !PT ;  /* 0x0000001702021212 */ /* 0x010fe400078e3cff */
[----:B------:R-:W-:Y:S02]  /*3640*/  @P3 LOP3.LUT R4, R4, R25, RZ, 0x3c, !PT ;  /* 0x0000001904043212 */ /* 0x000fe400078e3cff */
[----:B------:R-:W4:Y:S04]  /*3650*/  @P2 LDG.E R23, desc[UR10][R16.64+0xd4] ;  /* 0x0000d40a10172981 */ /* 0x000f28000c1e1900 */
        /* <DEDUP_REMOVED lines=13> */
[----:B------:R-:W-:Y:S02]  /*3730*/  @P2 LOP3.LUT R3, R3, R26, RZ, 0x3c, !PT ;  /* 0x0000001a03032212 */ /* 0x000fe400078e3cff */
[----:B---3--:R-:W-:-:S02]  /*3740*/  @P2 LOP3.LUT R9, R9, R22, RZ, 0x3c, !PT ;  /* 0x0000001609092212 */ /* 0x008fc400078e3cff */
[----:B------:R-:W3:Y:S01]  /*3750*/  @P3 LDG.E R22, desc[UR8][R16.64+0xe4] ;  /* 0x0000e40810163981 */ /* 0x000ee2000c1e1900 */
        /* <DEDUP_REMOVED lines=20> */
[----:B------:R-:W-:-:S03]  /*38a0*/  @P4 LOP3.LUT R3, R3, R24, RZ, 0x3c, !PT ;  /* 0x0000001803034212 */ /* 0x000fc600078e3cff */
[----:B------:R-:W3:Y:S01]  /*38b0*/  @P5 LDG.E R24, desc[UR14][R16.64+0x114] ;  /* 0x0001140e10185981 */ /* 0x000ee2000c1e1900 */
[----:B----4-:R-:W-:-:S04]  /*38c0*/  @P3 LOP3.LUT R2, R2, R23, RZ, 0x3c, !PT ;  /* 0x0000001702023212 */ /* 0x010fc800078e3cff */
        /* <DEDUP_REMOVED lines=13> */
[----:B---3--:R-:W-:-:S03]  /*39a0*/  @P4 LOP3.LUT R9, R9, R22, RZ, 0x3c, !PT ;  /* 0x0000001609094212 */ /* 0x008fc600078e3cff */
        /* <DEDUP_REMOVED lines=17> */
[C---:B------:R-:W-:Y:S02]  /*3ac0*/  @P0 R2UR UR10, R12.reuse ;  /* 0x000000000c0a02ca */ /* 0x040fe400000e0000 */
[C---:B------:R-:W-:Y:S02]  /*3ad0*/  @P0 R2UR UR11, R13.reuse ;  /* 0x000000000d0b02ca */ /* 0x040fe400000e0000 */
[----:B------:R-:W-:Y:S02]  /*3ae0*/  @P0 R2UR UR12, R12 ;  /* 0x000000000c0c02ca */ /* 0x000fe400000e0000 */
[----:B------:R-:W-:Y:S01]  /*3af0*/  @P0 R2UR UR13, R13 ;  /* 0x000000000d0d02ca */ /* 0x000fe200000e0000 */
[----:B------:R-:W2:Y:S01]  /*3b00*/  @P0 LDG.E R27, desc[UR14][R16.64+0x12c] ;  /* 0x00012c0e101b0981 */ /* 0x000ea2000c1e1900 */
[----:B---3--:R-:W-:-:S03]  /*3b10*/  @P5 LOP3.LUT R9, R9, R22, RZ, 0x3c, !PT ;  /* 0x0000001609095212 */ /* 0x008fc600078e3cff */
[----:B------:R-:W3:Y:S01]  /*3b20*/  @P6 LDG.E R22, desc[UR6][R16.64+0x120] ;  /* 0x0001200610166981 */ /* 0x000ee2000c1e1900 */
[----:B------:R-:W-:Y:S02]  /*3b30*/  @P6 LOP3.LUT R3, R3, R24, RZ, 0x3c, !PT ;  /* 0x0000001803036212 */ /* 0x000fe400078e3cff */
[----:B----4-:R-:W-:Y:S01]  /*3b40*/  @P5 LOP3.LUT R2, R2, R23, RZ, 0x3c, !PT ;  /* 0x0000001702025212 */ /* 0x010fe200078e3cff */
[----:B------:R-:W4:Y:S04]  /*3b50*/  @P0 LDG.E R26, desc[UR16][R16.64+0x13c] ;  /* 0x00013c10101a0981 */ /* 0x000f28000c1e1900 */
[----:B------:R-:W4:Y:S04]  /*3b60*/  @P0 LDG.E R23, desc[UR10][R16.64+0x130] ;  /* 0x0001300a10170981 */ /* 0x000f28000c1e1900 */
[----:B------:R-:W4:Y:S01]  /*3b70*/  @P0 LDG.E R24, desc[UR12][R16.64+0x134] ;  /* 0x0001340c10180981 */ /* 0x000f22000c1e1900 */
[----:B--2---:R-:W-:-:S03]  /*3b80*/  @P5 LOP3.LUT R8, R8, R21, RZ, 0x3c, !PT ;  /* 0x0000001508085212 */ /* 0x004fc600078e3cff */
[----:B------:R-:W2:Y:S01]  /*3b90*/  @P6 LDG.E R21, desc[UR8][R16.64+0x124] ;  /* 0x0001240810156981 */ /* 0x000ea2000c1e1900 */
[----:B------:R-:W-:-:S03]  /*3ba0*/  @P6 LOP3.LUT R8, R8, R25, RZ, 0x3c, !PT ;  /* 0x0000001908086212 */ /* 0x000fc600078e3cff */
[----:B------:R-:W2:Y:S01]  /*3bb0*/  @P0 LDG.E R25, desc[UR14][R16.64+0x138] ;  /* 0x0001380e10190981 */ /* 0x000ea2000c1e1900 */
[----:B------:R-:W-:-:S04]  /*3bc0*/  UIADD3 UR4, UPT, UPT, UR4, 0x10, URZ ;  /* 0x0000001004047890 */ /* 0x000fc8000fffe0ff */
[----:B------:R-:W-:Y:S01]  /*3bd0*/  UISETP.NE.AND UP0, UPT, UR4, 0x20, UPT ;  /* 0x000000200400788c */ /* 0x000fe2000bf05270 */
[----:B------:R-:W-:Y:S02]  /*3be0*/  @P0 LOP3.LUT R4, R4, R27, RZ, 0x3c, !PT ;  /* 0x0000001b04040212 */ /* 0x000fe400078e3cff */
[----:B---3--:R-:W-:Y:S02]  /*3bf0*/  @P6 LOP3.LUT R9, R9, R22, RZ, 0x3c, !PT ;  /* 0x0000001609096212 */ /* 0x008fe400078e3cff */
[----:B----4-:R-:W-:Y:S02]  /*3c00*/  @P0 LOP3.LUT R3, R3, R26, RZ, 0x3c, !PT ;  /* 0x0000001a03030212 */ /* 0x010fe400078e3cff */
[----:B------:R-:W-:Y:S02]  /*3c10*/  @P0 LOP3.LUT R8, R8, R23, RZ, 0x3c, !PT ;  /* 0x0000001708080212 */ /* 0x000fe400078e3cff */
[----:B------:R-:W-:Y:S02]  /*3c20*/  @P0 LOP3.LUT R9, R9, R24, RZ, 0x3c, !PT ;  /* 0x0000001809090212 */ /* 0x000fe400078e3cff */
[----:B--2---:R-:W-:-:S04]  /*3c30*/  @P6 LOP3.LUT R2, R2, R21, RZ, 0x3c, !PT ;  /* 0x0000001502026212 */ /* 0x004fc800078e3cff */
[----:B------:R-:W-:Y:S01]  /*3c40*/  @P0 LOP3.LUT R2, R2, R25, RZ, 0x3c, !PT ;  /* 0x0000001902020212 */ /* 0x000fe200078e3cff */
[----:B------:R-:W-:Y:S06]  /*3c50*/  BRA.U UP0, `(.L_x_8) ;  /* 0xffffffed003c7547 */ /* 0x000fec000b83ffff */
[----:B------:R-:W-:-:S05]  /*3c60*/  VIADD R18, R18, 0x1 ;  /* 0x0000000112127836 */ /* 0x000fca0000000000 */
[----:B------:R-:W-:-:S13]  /*3c70*/  ISETP.NE.AND P0, PT, R18, 0x5, PT ;  /* 0x000000051200780c */ /* 0x000fda0003f05270 */
[----:B------:R-:W-:Y:S05]  /*3c80*/  @P0 BRA `(.L_x_9) ;  /* 0xffffffec00200947 */ /* 0x000fea000383ffff */
[----:B------:R2:W-:Y:S04]  /*3c90*/  STL.64 [R1+0x8], R8 ;  /* 0x0000080801007387 */ /* 0x0005e80000100a00 */
[----:B------:R2:W-:Y:S04]  /*3ca0*/  STL [R1+0x4], R4 ;  /* 0x0000040401007387 */ /* 0x0005e80000100800 */
[----:B------:R2:W-:Y:S02]  /*3cb0*/  STL.64 [R1+0x10], R2 ;  /* 0x0000100201007387 */ /* 0x0005e40000100a00 */
.L_x_3:
[----:B------:R-:W-:Y:S05]  /*3cc0*/  BSYNC.RECONVERGENT B1 ;  /* 0x0000000000017941 */ /* 0x000fea0003800200 */
.L_x_2:
[C---:B------:R-:W-:Y:S01]  /*3cd0*/  ISETP.GT.U32.AND P0, PT, R14.reuse, 0x3, PT ;  /* 0x000000030e00780c */ /* 0x040fe20003f04070 */
[----:B------:R-:W-:Y:S01]  /*3ce0*/  VIADD R15, R15, 0x1 ;  /* 0x000000010f0f7836 */ /* 0x000fe20000000000 */
[--C-:B------:R-:W-:Y:S02]  /*3cf0*/  SHF.R.U64 R14, R14, 0x2, R5.reuse ;  /* 0x000000020e0e7819 */ /* 0x100fe40000001205 */
[----:B------:R-:W-:Y:S02]  /*3d00*/  ISETP.GT.U32.AND.EX P0, PT, R5, RZ, PT, P0 ;  /* 0x000000ff0500720c */ /* 0x000fe40003f04100 */
[----:B------:R-:W-:-:S11]  /*3d10*/  SHF.R.U32.HI R5, RZ, 0x2, R5 ;  /* 0x00000002ff057819 */ /* 0x000fd60000011605 */
[----:B------:R-:W-:Y:S05]  /*3d20*/  @P0 BRA `(.L_x_10) ;  /* 0xffffffc4002c0947 */ /* 0x000fea000383ffff */
.L_x_1:
[----:B------:R-:W-:Y:S05]  /*3d30*/  BSYNC.RECONVERGENT B0 ;  /* 0x0000000000007941 */ /* 0x000fea0003800200 */
.L_x_0:
[----:B------:R-:W-:Y:S01]  /*3d40*/  SHF.R.U32.HI R5, RZ, 0x2, R4 ;  /* 0x00000002ff057819 */ /* 0x000fe20000011604 */
[----:B-12---:R-:W-:Y:S01]  /*3d50*/  IMAD.SHL.U32 R2, R3, 0x10, RZ ;  /* 0x0000001003027824 */ /* 0x006fe200078e00ff */
[----:B------:R-:W1:Y:S02]  /*3d60*/  LDCU UR36, c[0x0][0x380] ;  /* 0x00007000ff2477ac */ /* 0x000e640008000800 */
[----:B------:R-:W-:-:S05]  /*3d70*/  LOP3.LUT R5, R5, R4, RZ, 0x3c, !PT ;  /* 0x0000000405057212 */ /* 0x000fca00078e3cff */
[----:B------:R-:W-:-:S05]  /*3d80*/  IMAD.SHL.U32 R4, R5, 0x2, RZ ;  /* 0x0000000205047824 */ /* 0x000fca00078e00ff */
[----:B------:R-:W-:-:S04]  /*3d90*/  LOP3.LUT R2, R5, R4, R2, 0x96, !PT ;  /* 0x0000000405027212 */ /* 0x000fc800078e9602 */
[----:B------:R-:W-:Y:S01]  /*3da0*/  LOP3.LUT R2, R2, R3, RZ, 0x3c, !PT ;  /* 0x0000000302027212 */ /* 0x000fe200078e3cff */
[----:B------:R-:W-:-:S04]  /*3db0*/  IMAD.MOV.U32 R3, RZ, RZ, 0x2f800000 ;  /* 0x2f800000ff037424 */ /* 0x000fc800078e00ff */
[----:B------:R-:W-:-:S05]  /*3dc0*/  VIADD R2, R2, 0x319e49d4 ;  /* 0x319e49d402027836 */ /* 0x000fca0000000000 */
[----:B------:R-:W-:-:S05]  /*3dd0*/  I2FP.F32.U32 R2, R2 ;  /* 0x0000000200027245 */ /* 0x000fca0000201000 */
[----:B------:R-:W-:-:S05]  /*3de0*/  FFMA R2, R2, R3, 1.1641532182693481445e-10 ;  /* 0x2f00000002027423 */ /* 0x000fca0000000003 */
[----:B-1----:R-:W-:-:S13]  /*3df0*/  FSETP.GT.AND P0, PT, R2, UR36, PT ;  /* 0x0000002402007c0b */ /* 0x002fda000bf04000 */
[----:B------:R-:W-:Y:S05]  /*3e00*/  @!P0 BRA `(.L_x_11) ;  /* 0x0000000000348947 */ /* 0x000fea0003800000 */
[----:B------:R-:W1:Y:S01]  /*3e10*/  F2F.F64.F32 R2, R2 ;  /* 0x0000000200027310 */ /* 0x000e620000201800 */
[----:B------:R-:W-:Y:S01]  /*3e20*/  MOV R10, 0x0 ;  /* 0x00000000000a7802 */ /* 0x000fe20000000f00 */
[----:B------:R2:W-:Y:S01]  /*3e30*/  STL [R1+0x30], R0 ;  /* 0x0000300001007387 */ /* 0x0005e20000100800 */
[----:B------:R-:W3:Y:S04]  /*3e40*/  LDCU.64 UR4, c[0x4][0x48] ;  /* 0x01000900ff0477ac */ /* 0x000ee80008000a00 */
[----:B------:R-:W4:Y:S01]  /*3e50*/  LDC.64 R10, c[0x4][R10] ;  /* 0x010000000a0a7b82 */ /* 0x000f220000000a00 */
[----:B------:R-:W5:Y:S01]  /*3e60*/  F2F.F64.F32 R8, UR36 ;  /* 0x0000002400087d10 */ /* 0x000f620008201800 */
[----:B-1----:R2:W-:Y:S01]  /*3e70*/  STL.64 [R1+0x38], R2 ;  /* 0x0000380201007387 */ /* 0x0025e20000100a00 */
[----:B---3--:R-:W-:-:S03]  /*3e80*/  IMAD.U32 R4, RZ, RZ, UR4 ;  /* 0x00000004ff047e24 */ /* 0x008fc6000f8e00ff */
[----:B-----5:R2:W-:Y:S01]  /*3e90*/  STL.64 [R1+0x40], R8 ;  /* 0x0000400801007387 */ /* 0x0205e20000100a00 */
[----:B------:R-:W-:-:S07]  /*3ea0*/  IMAD.U32 R5, RZ, RZ, UR5 ;  /* 0x00000005ff057e24 */ /* 0x000fce000f8e00ff */
[----:B------:R-:W-:-:S07]  /*3eb0*/  LEPC R20, `(.L_x_12) ;  /* 0x000000001014794e */ /* 0x000fce0000000000 */
[----:B0-2-4-:R-:W-:Y:S05]  /*3ec0*/  CALL.ABS.NOINC R10 ;  /* 0x000000000a007343 */ /* 0x015fea0003c00000 */
.L_x_12:
[----:B------:R-:W-:Y:S05]  /*3ed0*/  EXIT ;  /* 0x000000000000794d */ /* 0x000fea0003800000 */
.L_x_11:
        /* <DEDUP_REMOVED lines=12> */
.L_x_13:
[----:B------:R-:W-:Y:S05]  /*3fa0*/  EXIT ;  /* 0x000000000000794d */ /* 0x000fea0003800000 */
.L_x_14:
[----:B------:R-:W-:-:S00]  /*3fb0*/  BRA `(.L_x_14) ;  /* 0xfffffffc00fc7947 */ /* 0x000fc0000383ffff */
[----:B------:R-:W-:-:S00]  /*3fc0*/  NOP ;  /* 0x0000000000007918 */ /* 0x000fc00000000000 */
        /* <DEDUP_REMOVED lines=11> */
.L_x_15:


//--------------------- .nv.global.init           --------------------------
	.section	.nv.global.init,"aw",@progbits
	.align	4
.nv.global.init:
	.type		mrg32k3aM1SubSeq,@object
	.size		mrg32k3aM1SubSeq,(mrg32k3aM2SubSeq - mrg32k3aM1SubSeq)
mrg32k3aM1SubSeq:
        /*0000*/ 	.byte	0x0b, 0xcc, 0xee, 0x04, 0x73, 0x29, 0x8b, 0x6f, 0xf6, 0x53, 0x03, 0xf6, 0x23, 0xf6, 0xea, 0xda
        /* <DEDUP_REMOVED lines=125> */
	.type		mrg32k3aM2SubSeq,@object
	.size		mrg32k3aM2SubSeq,(mrg32k3aM1 - mrg32k3aM2SubSeq)
mrg32k3aM2SubSeq:
        /* <DEDUP_REMOVED lines=126> */
	.type		mrg32k3aM1,@object
	.size		mrg32k3aM1,(mrg32k3aM1Seq - mrg32k3aM1)
mrg32k3aM1:
        /* <DEDUP_REMOVED lines=144> */
	.type		mrg32k3aM1Seq,@object
	.size		mrg32k3aM1Seq,(mrg32k3aM2 - mrg32k3aM1Seq)
mrg32k3aM1Seq:
        /* <DEDUP_REMOVED lines=144> */
	.type		mrg32k3aM2,@object
	.size		mrg32k3aM2,(mrg32k3aM2Seq - mrg32k3aM2)
mrg32k3aM2:
        /* <DEDUP_REMOVED lines=144> */
	.type		mrg32k3aM2Seq,@object
	.size		mrg32k3aM2Seq,(precalc_xorwow_matrix - mrg32k3aM2Seq)
mrg32k3aM2Seq:
        /* <DEDUP_REMOVED lines=144> */
	.type		precalc_xorwow_matrix,@object
	.size		precalc_xorwow_matrix,(precalc_xorwow_offset_matrix - precalc_xorwow_matrix)
precalc_xorwow_matrix:
        /* <DEDUP_REMOVED lines=6400> */
	.type		precalc_xorwow_offset_matrix,@object
	.size		precalc_xorwow_offset_matrix,($str - precalc_xorwow_offset_matrix)
precalc_xorwow_offset_matrix:
        /* <DEDUP_REMOVED lines=6400> */
	.type		$str,@object
	.size		$str,($str$1 - $str)
$str:
        /*353c0*/ 	.byte	0x54, 0x68, 0x72, 0x65, 0x61, 0x64, 0x20, 0x25, 0x64, 0x3a, 0x20, 0x52, 0x61, 0x6e, 0x64, 0x6f
        /*353d0*/ 	.byte	0x6d, 0x20, 0x76, 0x61, 0x6c, 0x75, 0x65, 0x20, 0x25, 0x2e, 0x34, 0x66, 0x20, 0x3e, 0x20, 0x25
        /*353e0*/ 	.byte	0x2e, 0x34, 0x66, 0x2c, 0x20, 0x65, 0x78, 0x65, 0x63, 0x75, 0x74, 0x69, 0x6e, 0x67, 0x20, 0x63
        /*353f0*/ 	.byte	0x6f, 0x64, 0x65, 0x0a, 0x00
	.type		$str$1,@object
	.size		$str$1,(.L_10 - $str$1)
$str$1:
        /*353f5*/ 	.byte	0x54, 0x68, 0x72, 0x65, 0x61, 0x64, 0x20, 0x25, 0x64, 0x3a, 0x20, 0x52, 0x61, 0x6e, 0x64, 0x6f
        /*35405*/ 	.byte	0x6d, 0x20, 0x76, 0x61, 0x6c, 0x75, 0x65, 0x20, 0x25, 0x2e, 0x34, 0x66, 0x20, 0x3c, 0x3d, 0x20
        /*35415*/ 	.byte	0x25, 0x2e, 0x34, 0x66, 0x2c, 0x20, 0x6e, 0x6f, 0x74, 0x20, 0x65, 0x78, 0x65, 0x63, 0x75, 0x74
        /*35425*/ 	.byte	0x69, 0x6e, 0x67, 0x20, 0x63, 0x6f, 0x64, 0x65, 0x0a, 0x00
.L_10:


//--------------------- .nv.shared.reserved.0     --------------------------
	.section	.nv.shared.reserved.0,"aw",@nobits
	.weak		__nv_reservedSMEM_offset_0_alias
	.size		__nv_reservedSMEM_offset_0_alias, 0, 64
	.other		__nv_reservedSMEM_offset_0_alias,@"STO_CUDA_RESERVED_SHARED STV_DEFAULT"
__nv_reservedSMEM_offset_0_alias:
	.zero		0
	.zero		64


//--------------------- .nv.constant0._Z18generateAndExecutef --------------------------
	.section	.nv.constant0._Z18generateAndExecutef,"a",@progbits
	.sectionflags	@""
	.align	4
.nv.constant0._Z18generateAndExecutef:
	.zero		900


//--------------------- SYMBOLS --------------------------

	.type		.nv.reservedSmem.offset0,@object
	.size		.nv.reservedSmem.offset0,0x4
	.type		vprintf,@function
